def attn_fwd(
    Q,
    K,
    V,
    Out,
    Lse,
    sm_scale,
    stride_qz,
    stride_qh,
    stride_qm,
    stride_qk,
    stride_kz,
    stride_kh,
    stride_kn,
    stride_kk,
    stride_vz,
    stride_vh,
    stride_vn,
    stride_vk,
    stride_oz,
    stride_oh,
    stride_om,
    stride_ok,
    seqlen_q,
    seqlen_k,
    BLOCK_M: tl.constexpr,
    BLOCK_N: tl.constexpr,
    HEAD_DIM: tl.constexpr,
    CAUSAL: tl.constexpr,
):
    start_m = tl.program_id(0)
    off_hz = tl.program_id(1)
    q_off = off_hz * stride_qh
    k_off = off_hz * stride_kh
    v_off = off_hz * stride_vh
    offs_m = start_m * BLOCK_M + tl.arange(0, BLOCK_M)
    offs_d = tl.arange(0, HEAD_DIM)
    offs_n = tl.arange(0, BLOCK_N)
    q_ptrs = Q + q_off + offs_m[:, None] * stride_qm + offs_d[None, :] * stride_qk
    k_ptrs = K + k_off + offs_d[:, None] * stride_kk + offs_n[None, :] * stride_kn
    v_ptrs = V + v_off + offs_n[:, None] * stride_vn + offs_d[None, :] * stride_vk
    m_i = tl.full([BLOCK_M], float("-inf"), dtype=tl.float32)
    l_i = tl.zeros([BLOCK_M], dtype=tl.float32) + 1.0
    acc = tl.zeros([BLOCK_M, HEAD_DIM], dtype=tl.float32)
    q = tl.load(q_ptrs)
    acc, l_i, m_i = _attn_fwd_inner(
        acc,
        l_i,
        m_i,
        q,
        k_ptrs,
        v_ptrs,
        sm_scale,
        stride_kn,
        stride_vn,
        start_m,
        seqlen_k,
        BLOCK_M,
        BLOCK_N,
        HEAD_DIM,
        CAUSAL,
    )
    acc = acc / l_i[:, None]
    lse = m_i + tl.math.log2(l_i) / 1.4426950408889634
    o_ptrs = (
        Out
        + off_hz * stride_oh
        + offs_m[:, None] * stride_om
        + offs_d[None, :] * stride_ok
    )
    tl.store(o_ptrs, acc.to(Out.dtype.element_ty))
    tl.store(Lse + off_hz * seqlen_q + offs_m, lse)

# config = {"BLOCK_M": 32, "BLOCK_N": 64, "HEAD_DIM": 16, "arch": "sm_100", "causal": false, "dtype": "fp16", "num_stages": 4, "num_warps": 8}
# arch = sm_100


// ===== COMPILED SASS (sm_100a) =====

	.target	sm_100a

	.elftype	@"ET_EXEC"


//--------------------- .note.nv.tkinfo           --------------------------
	.section	.note.nv.tkinfo,"",@"SHT_NOTE"
	.sectionflags	@"SHF_NOTE_NV_TKINFO"
	.tkinfo
        /*0018*/ 	.word	0x00000081
        /*0030*/ 	.string	""
        /*0030*/ 	.string	"ptxas-blackwell"
        /*0030*/ 	.string	"Cuda compilation tools, release 12.9, V12.9.86"
        /*0030*/ 	.string	"Build cuda_12.9.r12.9/compiler.36037853_0"
        /*0030*/ 	.string	"-v  -suppress-debug-info  -lineinfo  -arch sm_100a "



//--------------------- .note.nv.cuver            --------------------------
	.section	.note.nv.cuver,"",@"SHT_NOTE"
	.sectionflags	@"SHF_NOTE_NV_CUVER"
        /*0018*/ 	.short	0x0001
        /*001a*/ 	.short	0x0064
        /*001c*/ 	.short	0x0001
        /*001e*/ 	.short	0x0000
        /*0020*/ 	.short	0x0001
        /*0022*/ 	.short	0x0000


//--------------------- .nv.info                  --------------------------
	.section	.nv.info,"",@"SHT_CUDA_INFO"
	.align	4


	//----- nvinfo : EIATTR_REGCOUNT
	.align		4
        /*0000*/ 	.byte	0x04, 0x2f
        /*0002*/ 	.short	(.L_2 - .L_1)
	.align		4
.L_1:
        /*0004*/ 	.word	index@(attn_fwd)
        /*0008*/ 	.word	0x00000064


	//----- nvinfo : EIATTR_FRAME_SIZE
	.align		4
.L_2:
        /*000c*/ 	.byte	0x04, 0x11
        /*000e*/ 	.short	(.L_4 - .L_3)
	.align		4
.L_3:
        /*0010*/ 	.word	index@(attn_fwd)
        /*0014*/ 	.word	0x00000000


	//----- nvinfo : EIATTR_MIN_STACK_SIZE
	.align		4
.L_4:
        /*0018*/ 	.byte	0x04, 0x12
        /*001a*/ 	.short	(.L_6 - .L_5)
	.align		4
.L_5:
        /*001c*/ 	.word	index@(attn_fwd)
        /*0020*/ 	.word	0x00000000
.L_6:


//--------------------- .nv.info.attn_fwd         --------------------------
	.section	.nv.info.attn_fwd,"",@"SHT_CUDA_INFO"
	.sectionflags	@""
	.align	4


	//----- nvinfo : EIATTR_CUDA_API_VERSION
	.align		4
        /*0000*/ 	.byte	0x04, 0x37
        /*0002*/ 	.short	(.L_8 - .L_7)
.L_7:
        /*0004*/ 	.word	0x00000081


	//----- nvinfo : EIATTR_KPARAM_INFO
	.align		4
.L_8:
        /*0008*/ 	.byte	0x04, 0x17
        /*000a*/ 	.short	(.L_10 - .L_9)
.L_9:
        /*000c*/ 	.word	0x00000000
        /*0010*/ 	.short	0x0019
        /*0012*/ 	.short	0x0080
        /*0014*/ 	.byte	0x00, 0xf4, 0x21, 0x00


	//----- nvinfo : EIATTR_KPARAM_INFO
	.align		4
.L_10:
        /*0018*/ 	.byte	0x04, 0x17
        /*001a*/ 	.short	(.L_12 - .L_11)
.L_11:
        /*001c*/ 	.word	0x00000000
        /*0020*/ 	.short	0x0018
        /*0022*/ 	.short	0x0078
        /*0024*/ 	.byte	0x00, 0xf4, 0x21, 0x00


	//----- nvinfo : EIATTR_KPARAM_INFO
	.align		4
.L_12:
        /*0028*/ 	.byte	0x04, 0x17
        /*002a*/ 	.short	(.L_14 - .L_13)
.L_13:
        /*002c*/ 	.word	0x00000000
        /*0030*/ 	.short	0x0017
        /*0032*/ 	.short	0x0070
        /*0034*/ 	.byte	0x00, 0xf0, 0x11, 0x00


	//----- nvinfo : EIATTR_KPARAM_INFO
	.align		4
.L_14:
        /*0038*/ 	.byte	0x04, 0x17
        /*003a*/ 	.short	(.L_16 - .L_15)
.L_15:
        /*003c*/ 	.word	0x00000000
        /*0040*/ 	.short	0x0016
        /*0042*/ 	.short	0x006c
        /*0044*/ 	.byte	0x00, 0xf0, 0x11, 0x00


	//----- nvinfo : EIATTR_KPARAM_INFO
	.align		4
.L_16:
        /*0048*/ 	.byte	0x04, 0x17
        /*004a*/ 	.short	(.L_18 - .L_17)
.L_17:
        /*004c*/ 	.word	0x00000000
        /*0050*/ 	.short	0x0015
        /*0052*/ 	.short	0x0068
        /*0054*/ 	.byte	0x00, 0xf0, 0x11, 0x00


	//----- nvinfo : EIATTR_KPARAM_INFO
	.align		4
.L_18:
        /*0058*/ 	.byte	0x04, 0x17
        /*005a*/ 	.short	(.L_20 - .L_19)
.L_19:
        /*005c*/ 	.word	0x00000000
        /*0060*/ 	.short	0x0014
        /*0062*/ 	.short	0x0064
        /*0064*/ 	.byte	0x00, 0xf0, 0x11, 0x00


	//----- nvinfo : EIATTR_KPARAM_INFO
	.align		4
.L_20:
        /*0068*/ 	.byte	0x04, 0x17
        /*006a*/ 	.short	(.L_22 - .L_21)
.L_21:
        /*006c*/ 	.word	0x00000000
        /*0070*/ 	.short	0x0013
        /*0072*/ 	.short	0x0060
        /*0074*/ 	.byte	0x00, 0xf0, 0x11, 0x00


	//----- nvinfo : EIATTR_KPARAM_INFO
	.align		4
.L_22:
        /*0078*/ 	.byte	0x04, 0x17
        /*007a*/ 	.short	(.L_24 - .L_23)
.L_23:
        /*007c*/ 	.word	0x00000000
        /*0080*/ 	.short	0x0012
        /*0082*/ 	.short	0x005c
        /*0084*/ 	.byte	0x00, 0xf0, 0x11, 0x00


	//----- nvinfo : EIATTR_KPARAM_INFO
	.align		4
.L_24:
        /*0088*/ 	.byte	0x04, 0x17
        /*008a*/ 	.short	(.L_26 - .L_25)
.L_25:
        /*008c*/ 	.word	0x00000000
        /*0090*/ 	.short	0x0011
        /*0092*/ 	.short	0x0058
        /*0094*/ 	.byte	0x00, 0xf0, 0x11, 0x00


	//----- nvinfo : EIATTR_KPARAM_INFO
	.align		4
.L_26:
        /*0098*/ 	.byte	0x04, 0x17
        /*009a*/ 	.short	(.L_28 - .L_27)
.L_27:
        /*009c*/ 	.word	0x00000000
        /*00a0*/ 	.short	0x0010
        /*00a2*/ 	.short	0x0054
        /*00a4*/ 	.byte	0x00, 0xf0, 0x11, 0x00


	//----- nvinfo : EIATTR_KPARAM_INFO
	.align		4
.L_28:
        /*00a8*/ 	.byte	0x04, 0x17
        /*00aa*/ 	.short	(.L_30 - .L_29)
.L_29:
        /*00ac*/ 	.word	0x00000000
        /*00b0*/ 	.short	0x000f
        /*00b2*/ 	.short	0x0050
        /*00b4*/ 	.byte	0x00, 0xf0, 0x11, 0x00


	//----- nvinfo : EIATTR_KPARAM_INFO
	.align		4
.L_30:
        /*00b8*/ 	.byte	0x04, 0x17
        /*00ba*/ 	.short	(.L_32 - .L_31)
.L_31:
        /*00bc*/ 	.word	0x00000000
        /*00c0*/ 	.short	0x000e
        /*00c2*/ 	.short	0x004c
        /*00c4*/ 	.byte	0x00, 0xf0, 0x11, 0x00


	//----- nvinfo : EIATTR_KPARAM_INFO
	.align		4
.L_32:
        /*00c8*/ 	.byte	0x04, 0x17
        /*00ca*/ 	.short	(.L_34 - .L_33)
.L_33:
        /*00cc*/ 	.word	0x00000000
        /*00d0*/ 	.short	0x000d
        /*00d2*/ 	.short	0x0048
        /*00d4*/ 	.byte	0x00, 0xf0, 0x11, 0x00


	//----- nvinfo : EIATTR_KPARAM_INFO
	.align		4
.L_34:
        /*00d8*/ 	.byte	0x04, 0x17
        /*00da*/ 	.short	(.L_36 - .L_35)
.L_35:
        /*00dc*/ 	.word	0x00000000
        /*00e0*/ 	.short	0x000c
        /*00e2*/ 	.short	0x0044
        /*00e4*/ 	.byte	0x00, 0xf0, 0x11, 0x00


	//----- nvinfo : EIATTR_KPARAM_INFO
	.align		4
.L_36:
        /*00e8*/ 	.byte	0x04, 0x17
        /*00ea*/ 	.short	(.L_38 - .L_37)
.L_37:
        /*00ec*/ 	.word	0x00000000
        /*00f0*/ 	.short	0x000b
        /*00f2*/ 	.short	0x0040
        /*00f4*/ 	.byte	0x00, 0xf0, 0x11, 0x00


	//----- nvinfo : EIATTR_KPARAM_INFO
	.align		4
.L_38:
        /*00f8*/ 	.byte	0x04, 0x17
        /*00fa*/ 	.short	(.L_40 - .L_39)
.L_39:
        /*00fc*/ 	.word	0x00000000
        /*0100*/ 	.short	0x000a
        /*0102*/ 	.short	0x003c
        /*0104*/ 	.byte	0x00, 0xf0, 0x11, 0x00


	//----- nvinfo : EIATTR_KPARAM_INFO
	.align		4
.L_40:
        /*0108*/ 	.byte	0x04, 0x17
        /*010a*/ 	.short	(.L_42 - .L_41)
.L_41:
        /*010c*/ 	.word	0x00000000
        /*0110*/ 	.short	0x0009
        /*0112*/ 	.short	0x0038
        /*0114*/ 	.byte	0x00, 0xf0, 0x11, 0x00


	//----- nvinfo : EIATTR_KPARAM_INFO
	.align		4
.L_42:
        /*0118*/ 	.byte	0x04, 0x17
        /*011a*/ 	.short	(.L_44 - .L_43)
.L_43:
        /*011c*/ 	.word	0x00000000
        /*0120*/ 	.short	0x0008
        /*0122*/ 	.short	0x0034
        /*0124*/ 	.byte	0x00, 0xf0, 0x11, 0x00


	//----- nvinfo : EIATTR_KPARAM_INFO
	.align		4
.L_44:
        /*0128*/ 	.byte	0x04, 0x17
        /*012a*/ 	.short	(.L_46 - .L_45)
.L_45:
        /*012c*/ 	.word	0x00000000
        /*0130*/ 	.short	0x0007
        /*0132*/ 	.short	0x0030
        /*0134*/ 	.byte	0x00, 0xf0, 0x11, 0x00


	//----- nvinfo : EIATTR_KPARAM_INFO
	.align		4
.L_46:
        /*0138*/ 	.byte	0x04, 0x17
        /*013a*/ 	.short	(.L_48 - .L_47)
.L_47:
        /*013c*/ 	.word	0x00000000
        /*0140*/ 	.short	0x0006
        /*0142*/ 	.short	0x002c
        /*0144*/ 	.byte	0x00, 0xf0, 0x11, 0x00


	//----- nvinfo : EIATTR_KPARAM_INFO
	.align		4
.L_48:
        /*0148*/ 	.byte	0x04, 0x17
        /*014a*/ 	.short	(.L_50 - .L_49)
.L_49:
        /*014c*/ 	.word	0x00000000
        /*0150*/ 	.short	0x0005
        /*0152*/ 	.short	0x0028
        /*0154*/ 	.byte	0x00, 0xf0, 0x11, 0x00


	//----- nvinfo : EIATTR_KPARAM_INFO
	.align		4
.L_50:
        /*0158*/ 	.byte	0x04, 0x17
        /*015a*/ 	.short	(.L_52 - .L_51)
.L_51:
        /*015c*/ 	.word	0x00000000
        /*0160*/ 	.short	0x0004
        /*0162*/ 	.short	0x0020
        /*0164*/ 	.byte	0x00, 0xf4, 0x21, 0x00


	//----- nvinfo : EIATTR_KPARAM_INFO
	.align		4
.L_52:
        /*0168*/ 	.byte	0x04, 0x17
        /*016a*/ 	.short	(.L_54 - .L_53)
.L_53:
        /*016c*/ 	.word	0x00000000
        /*0170*/ 	.short	0x0003
        /*0172*/ 	.short	0x0018
        /*0174*/ 	.byte	0x00, 0xf4, 0x21, 0x00


	//----- nvinfo : EIATTR_KPARAM_INFO
	.align		4
.L_54:
        /*0178*/ 	.byte	0x04, 0x17
        /*017a*/ 	.short	(.L_56 - .L_55)
.L_55:
        /*017c*/ 	.word	0x00000000
        /*0180*/ 	.short	0x0002
        /*0182*/ 	.short	0x0010
        /*0184*/ 	.byte	0x00, 0xf4, 0x21, 0x00


	//----- nvinfo : EIATTR_KPARAM_INFO
	.align		4
.L_56:
        /*0188*/ 	.byte	0x04, 0x17
        /*018a*/ 	.short	(.L_58 - .L_57)
.L_57:
        /*018c*/ 	.word	0x00000000
        /*0190*/ 	.short	0x0001
        /*0192*/ 	.short	0x0008
        /*0194*/ 	.byte	0x00, 0xf4, 0x21, 0x00


	//----- nvinfo : EIATTR_KPARAM_INFO
	.align		4
.L_58:
        /*0198*/ 	.byte	0x04, 0x17
        /*019a*/ 	.short	(.L_60 - .L_59)
.L_59:
        /*019c*/ 	.word	0x00000000
        /*01a0*/ 	.short	0x0000
        /*01a2*/ 	.short	0x0000
        /*01a4*/ 	.byte	0x00, 0xf4, 0x21, 0x00


	//----- nvinfo : EIATTR_SPARSE_MMA_MASK
	.align		4
.L_60:
        /*01a8*/ 	.byte	0x03, 0x50
        /*01aa*/ 	.short	0x0000


	//----- nvinfo : EIATTR_MAXREG_COUNT
	.align		4
        /*01ac*/ 	.byte	0x03, 0x1b
        /*01ae*/ 	.short	0x00ff


	//----- nvinfo : EIATTR_NUM_BARRIERS
	.align		4
        /*01b0*/ 	.byte	0x02, 0x4c
        /*01b2*/ 	.byte	0x01
	.zero		1


	//----- nvinfo : EIATTR_COOP_GROUP_MASK_REGIDS
	.align		4
        /*01b4*/ 	.byte	0x04, 0x29
        /*01b6*/ 	.short	(.L_62 - .L_61)


	//   ....[0]....
.L_61:
        /*01b8*/ 	.word	0xffffffff


	//   ....[1]....
        /*01bc*/ 	.word	0xffffffff


	//   ....[2]....
        /*01c0*/ 	.word	0xffffffff


	//   ....[3]....
        /*01c4*/ 	.word	0xffffffff


	//   ....[4]....
        /*01c8*/ 	.word	0xffffffff


	//   ....[5]....
        /*01cc*/ 	.word	0xffffffff


	//   ....[6]....
        /*01d0*/ 	.word	0xffffffff


	//   ....[7]....
        /*01d4*/ 	.word	0xffffffff


	//----- nvinfo : EIATTR_COOP_GROUP_INSTR_OFFSETS
	.align		4
.L_62:
        /*01d8*/ 	.byte	0x04, 0x28
        /*01da*/ 	.short	(.L_64 - .L_63)


	//   ....[0]....
.L_63:
        /*01dc*/ 	.word	0x00000dd0


	//   ....[1]....
        /*01e0*/ 	.word	0x00000df0


	//   ....[2]....
        /*01e4*/ 	.word	0x00000e10


	//   ....[3]....
        /*01e8*/ 	.word	0x00000e30


	//   ....[4]....
        /*01ec*/ 	.word	0x00001860


	//   ....[5]....
        /*01f0*/ 	.word	0x00001880


	//   ....[6]....
        /*01f4*/ 	.word	0x00001910


	//   ....[7]....
        /*01f8*/ 	.word	0x00001920


	//----- nvinfo : EIATTR_VRC_CTA_INIT_COUNT
	.align		4
.L_64:
        /*01fc*/ 	.byte	0x02, 0x4a
	.zero		1
	.zero		1


	//----- nvinfo : EIATTR_EXIT_INSTR_OFFSETS
	.align		4
        /*0200*/ 	.byte	0x04, 0x1c
        /*0202*/ 	.short	(.L_66 - .L_65)


	//   ....[0]....
.L_65:
        /*0204*/ 	.word	0x00002410


	//   ....[1]....
        /*0208*/ 	.word	0x00002440


	//----- nvinfo : EIATTR_REQNTID
	.align		4
.L_66:
        /*020c*/ 	.byte	0x04, 0x10
        /*020e*/ 	.short	(.L_68 - .L_67)
.L_67:
        /*0210*/ 	.word	0x00000100
        /*0214*/ 	.word	0x00000001
        /*0218*/ 	.word	0x00000001


	//----- nvinfo : EIATTR_CBANK_PARAM_SIZE
	.align		4
.L_68:
        /*021c*/ 	.byte	0x03, 0x19
        /*021e*/ 	.short	0x0088


	//----- nvinfo : EIATTR_PARAM_CBANK
	.align		4
        /*0220*/ 	.byte	0x04, 0x0a
        /*0222*/ 	.short	(.L_70 - .L_69)
	.align		4
.L_69:
        /*0224*/ 	.word	index@(.nv.constant0.attn_fwd)
        /*0228*/ 	.short	0x0380
        /*022a*/ 	.short	0x0088


	//----- nvinfo : EIATTR_SW_WAR
	.align		4
.L_70:
        /*022c*/ 	.byte	0x04, 0x36
        /*022e*/ 	.short	(.L_72 - .L_71)
.L_71:
        /*0230*/ 	.word	0x00000008
.L_72:


//--------------------- .nv.compat                --------------------------
	.section	.nv.compat,"",@"SHT_CUDA_COMPAT_INFO"
	.align	4
        /*0000*/ 	.byte	0x02, 0x02, 0x01, 0x00, 0x02, 0x05, 0x05, 0x00, 0x02, 0x03, 0x00, 0x00, 0x02, 0x06, 0x01, 0x00


//--------------------- .nv.callgraph             --------------------------
	.section	.nv.callgraph,"",@"SHT_CUDA_CALLGRAPH"
	.align	4
	.sectionentsize	8
	.align		4
        /*0000*/ 	.word	0x00000000
	.align		4
        /*0004*/ 	.word	0xffffffff
	.align		4
        /*0008*/ 	.word	0x00000000
	.align		4
        /*000c*/ 	.word	0xfffffffe
	.align		4
        /*0010*/ 	.word	0x00000000
	.align		4
        /*0014*/ 	.word	0xfffffffd
	.align		4
        /*0018*/ 	.word	0x00000000
	.align		4
        /*001c*/ 	.word	0xfffffffc


//--------------------- .nv.constant4             --------------------------
	.section	.nv.constant4,"a",@progbits
	.align	8
	.align		8
.nv.constant4:
        /*0000*/ 	.dword	_$_str


//--------------------- .text.attn_fwd            --------------------------
	.section	.text.attn_fwd,"ax",@progbits
	.align	128
        .global         attn_fwd
        .type           attn_fwd,@function
        .size           attn_fwd,(.L_x_3 - attn_fwd)
        .other          attn_fwd,@"STO_CUDA_ENTRY STV_DEFAULT"
attn_fwd:
.text.attn_fwd:
[----:B------:R-:W0:Y:S01]  /*0000*/  LDC R1, c[0x0][0x37c] ;  /* 0x0000df00ff017b82 */ /* 0x000e220000000800 */
[----:B------:R-:W1:Y:S07]  /*0010*/  S2R R0, SR_TID.X ;  /* 0x0000000000007919 */ /* 0x000e6e0000002100 */
[----:B------:R-:W2:Y:S01]  /*0020*/  S2UR UR7, SR_CTAID.Y ;  /* 0x00000000000779c3 */ /* 0x000ea20000002600 */
[----:B------:R-:W2:Y:S01]  /*0030*/  LDCU.64 UR4, c[0x0][0x3b0] ;  /* 0x00007600ff0477ac */ /* 0x000ea20008000a00 */
[----:B------:R-:W3:Y:S01]  /*0040*/  S2R R3, SR_CTAID.X ;  /* 0x0000000000037919 */ /* 0x000ee20000002500 */
[----:B------:R-:W4:Y:S05]  /*0050*/  LDCU.64 UR10, c[0x0][0x358] ;  /* 0x00006b00ff0a77ac */ /* 0x000f2a0008000a00 */
[----:B------:R-:W5:Y:S08]  /*0060*/  LDC R7, c[0x0][0x3b8] ;  /* 0x0000ee00ff077b82 */ /* 0x000f700000000800 */
[----:B------:R-:W0:Y:S01]  /*0070*/  LDC.64 R10, c[0x0][0x380] ;  /* 0x0000e000ff0a7b82 */ /* 0x000e220000000a00 */
[----:B--2---:R-:W-:-:S04]  /*0080*/  UIMAD UR4, UR7, UR4, URZ ;  /* 0x00000004070472a4 */ /* 0x004fc8000f8e02ff */
[----:B------:R-:W-:Y:S01]  /*0090*/  USHF.L.U32 UR6, UR4, 0x1, URZ ;  /* 0x0000000104067899 */ /* 0x000fe200080006ff */
[----:B-1----:R-:W-:-:S04]  /*00a0*/  LOP3.LUT R2, R0, 0x1f, RZ, 0xc0, !PT ;  /* 0x0000001f00027812 */ /* 0x002fc800078ec0ff */
[----:B---3--:R-:W-:Y:S02]  /*00b0*/  LEA R2, R3, R2, 0x5 ;  /* 0x0000000203027211 */ /* 0x008fe400078e28ff */
[----:B------:R-:W-:-:S03]  /*00c0*/  SHF.R.U32.HI R3, RZ, 0x5, R0 ;  /* 0x00000005ff037819 */ /* 0x000fc60000011600 */
[----:B------:R-:W-:Y:S01]  /*00d0*/  IMAD R4, R2, UR5, RZ ;  /* 0x0000000502047c24 */ /* 0x000fe2000f8e02ff */
[----:B------:R-:W-:Y:S01]  /*00e0*/  SGXT.U32 R3, R3, 0x3 ;  /* 0x000000030303781a */ /* 0x000fe20000000000 */
[----:B------:R-:W-:-:S03]  /*00f0*/  UIMAD.WIDE UR4, UR4, 0x2, URZ ;  /* 0x00000002040478a5 */ /* 0x000fc6000f8e02ff */
[C---:B------:R-:W-:Y:S01]  /*0100*/  SHF.L.U32 R5, R4.reuse, 0x1, RZ ;  /* 0x0000000104057819 */ /* 0x040fe200000006ff */
[----:B-----5:R-:W-:Y:S02]  /*0110*/  IMAD R6, R3, R7, RZ ;  /* 0x0000000703067224 */ /* 0x020fe400078e02ff */
[----:B------:R-:W-:Y:S01]  /*0120*/  IMAD.HI R4, R4, 0x2, RZ ;  /* 0x0000000204047827 */ /* 0x000fe200078e02ff */
[----:B0-----:R-:W-:Y:S02]  /*0130*/  IADD3 R10, P0, P1, R5, UR6, R10 ;  /* 0x00000006050a7c10 */ /* 0x001fe4000f91e00a */
[----:B------:R-:W-:Y:S02]  /*0140*/  LEA R5, R7, R6, 0x3 ;  /* 0x0000000607057211 */ /* 0x000fe400078e18ff */
[----:B------:R-:W-:Y:S01]  /*0150*/  IADD3.X R4, PT, PT, R4, UR5, R11, P0, P1 ;  /* 0x0000000504047c10 */ /* 0x000fe200087e240b */
[----:B------:R-:W0:Y:S01]  /*0160*/  S2UR UR6, SR_CgaCtaId ;  /* 0x00000000000679c3 */ /* 0x000e220000008800 */
[CC--:B------:R-:W-:Y:S01]  /*0170*/  LEA R8, P0, R6.reuse, R10.reuse, 0x1 ;  /* 0x0000000a06087211 */ /* 0x0c0fe200078008ff */
[----:B------:R-:W-:Y:S01]  /*0180*/  UMOV UR4, 0x400 ;  /* 0x0000040000047882 */ /* 0x000fe20000000000 */
[----:B------:R-:W-:Y:S01]  /*0190*/  LEA R10, P1, R5, R10, 0x1 ;  /* 0x0000000a050a7211 */ /* 0x000fe200078208ff */
[----:B------:R-:W1:Y:S01]  /*01a0*/  LDCU UR5, c[0x0][0x3f0] ;  /* 0x00007e00ff0577ac */ /* 0x000e620008000800 */
[----:B------:R-:W-:-:S02]  /*01b0*/  LEA.HI.X.SX32 R9, R6, R4, 0x1, P0 ;  /* 0x0000000406097211 */ /* 0x000fc400000f0eff */
[----:B------:R-:W-:-:S04]  /*01c0*/  LEA.HI.X.SX32 R11, R5, R4, 0x1, P1 ;  /* 0x00000004050b7211 */ /* 0x000fc800008f0eff */
[----:B----4-:R2:W3:Y:S04]  /*01d0*/  LDG.E.U16 R9, desc[UR10][R8.64] ;  /* 0x0000000a08097981 */ /* 0x0104e8000c1e1500 */
[----:B------:R-:W4:Y:S01]  /*01e0*/  LDG.E.U16 R11, desc[UR10][R10.64] ;  /* 0x0000000a0a0b7981 */ /* 0x000f22000c1e1500 */
[C---:B------:R-:W-:Y:S02]  /*01f0*/  LOP3.LUT R4, R0.reuse, 0xc0, RZ, 0xc0, !PT ;  /* 0x000000c000047812 */ /* 0x040fe400078ec0ff */
[----:B------:R-:W-:Y:S02]  /*0200*/  CS2R R52, SRZ ;  /* 0x0000000000347805 */ /* 0x000fe4000001ff00 */
[----:B------:R-:W-:Y:S02]  /*0210*/  SHF.L.U32 R5, R0, 0x1, RZ ;  /* 0x0000000100057819 */ /* 0x000fe400000006ff */
[----:B------:R-:W-:-:S02]  /*0220*/  CS2R R54, SRZ ;  /* 0x0000000000367805 */ /* 0x000fc4000001ff00 */
[----:B------:R-:W-:Y:S02]  /*0230*/  SHF.R.U32.HI R6, RZ, 0x2, R4 ;  /* 0x00000002ff067819 */ /* 0x000fe40000011604 */
[----:B------:R-:W-:Y:S01]  /*0240*/  CS2R R20, SRZ ;  /* 0x0000000000147805 */ /* 0x000fe2000001ff00 */
[----:B-1----:R-:W-:Y:S01]  /*0250*/  UISETP.GE.AND UP0, UPT, UR5, 0x1, UPT ;  /* 0x000000010500788c */ /* 0x002fe2000bf06270 */
[----:B------:R-:W-:Y:S01]  /*0260*/  MOV R68, 0xff800000 ;  /* 0xff80000000447802 */ /* 0x000fe20000000f00 */
[----:B0-----:R-:W-:Y:S01]  /*0270*/  ULEA UR6, UR6, UR4, 0x18 ;  /* 0x0000000406067291 */ /* 0x001fe2000f8ec0ff */
[----:B------:R-:W-:Y:S02]  /*0280*/  LOP3.LUT R6, R6, 0x1fe, R5, 0x78, !PT ;  /* 0x000001fe06067812 */ /* 0x000fe400078e7805 */
[----:B------:R-:W-:Y:S02]  /*0290*/  CS2R R22, SRZ ;  /* 0x0000000000167805 */ /* 0x000fe4000001ff00 */
[----:B------:R-:W-:-:S02]  /*02a0*/  MOV R13, 0x3f800000 ;  /* 0x3f800000000d7802 */ /* 0x000fc40000000f00 */
[----:B------:R-:W-:Y:S02]  /*02b0*/  MOV R64, 0x3f800000 ;  /* 0x3f80000000407802 */ /* 0x000fe40000000f00 */
[----:B------:R-:W-:Y:S02]  /*02c0*/  MOV R69, 0xff800000 ;  /* 0xff80000000457802 */ /* 0x000fe40000000f00 */
[C---:B--2---:R-:W-:Y:S02]  /*02d0*/  LOP3.LUT R8, R0.reuse, 0x3f, RZ, 0xc0, !PT ;  /* 0x0000003f00087812 */ /* 0x044fe400078ec0ff */
[C---:B------:R-:W-:Y:S01]  /*02e0*/  SHF.L.U32 R7, R0.reuse, 0x3, RZ ;  /* 0x0000000300077819 */ /* 0x040fe200000006ff */
[----:B---3--:R0:W-:Y:S04]  /*02f0*/  STS.U16 [R6+UR6+0x800], R9 ;  /* 0x0008000906007988 */ /* 0x0081e80008000406 */
[----:B----4-:R1:W-:Y:S01]  /*0300*/  STS.U16 [R6+UR6+0xa00], R11 ;  /* 0x000a000b06007988 */ /* 0x0103e20008000406 */
[----:B0-----:R-:W-:Y:S01]  /*0310*/  SHF.L.U32 R9, R0, 0x5, RZ ;  /* 0x0000000500097819 */ /* 0x001fe200000006ff */
[----:B------:R-:W-:Y:S06]  /*0320*/  BRA.U !UP0, `(.L_x_0) ;  /* 0x0000001508c47547 */ /* 0x000fec000b800000 */
[----:B-1----:R-:W0:Y:S01]  /*0330*/  LDC.64 R10, c[0x0][0x3c0] ;  /* 0x0000f000ff0a7b82 */ /* 0x002e220000000a00 */
[----:B------:R-:W1:Y:S01]  /*0340*/  LDCU UR4, c[0x0][0x3c8] ;  /* 0x00007900ff0477ac */ /* 0x000e620008000800 */
[----:B------:R-:W-:Y:S02]  /*0350*/  SHF.R.S32.HI R16, RZ, 0x2, R0 ;  /* 0x00000002ff107819 */ /* 0x000fe40000011400 */
[----:B------:R-:W-:Y:S02]  /*0360*/  CS2R R52, SRZ ;  /* 0x0000000000347805 */ /* 0x000fe4000001ff00 */
[C---:B------:R-:W-:Y:S01]  /*0370*/  LOP3.LUT R12, R0.reuse, 0xf, RZ, 0xc0, !PT ;  /* 0x0000000f000c7812 */ /* 0x040fe200078ec0ff */
[----:B------:R-:W2:Y:S01]  /*0380*/  LDCU.64 UR8, c[0x0][0x388] ;  /* 0x00007100ff0877ac */ /* 0x000ea20008000a00 */
[----:B------:R-:W-:Y:S02]  /*0390*/  LOP3.LUT R13, R7, 0x30, RZ, 0xc0, !PT ;  /* 0x00000030070d7812 */ /* 0x000fe400078ec0ff */
[----:B------:R-:W-:Y:S01]  /*03a0*/  CS2R R54, SRZ ;  /* 0x0000000000367805 */ /* 0x000fe2000001ff00 */
[----:B------:R-:W3:Y:S01]  /*03b0*/  LDC.64 R64, c[0x0][0x3d0] ;  /* 0x0000f400ff407b82 */ /* 0x000ee20000000a00 */
[----:B------:R-:W-:Y:S01]  /*03c0*/  LOP3.LUT R21, R0, 0x7, RZ, 0xc0, !PT ;  /* 0x0000000700157812 */ /* 0x000fe200078ec0ff */
[----:B------:R-:W4:Y:S01]  /*03d0*/  LDCU.64 UR12, c[0x0][0x390] ;  /* 0x00007200ff0c77ac */ /* 0x000f220008000a00 */
[----:B------:R-:W-:-:S02]  /*03e0*/  SGXT R16, R16, 0x1 ;  /* 0x000000011010781a */ /* 0x000fc40000000200 */
[----:B------:R-:W-:Y:S02]  /*03f0*/  LOP3.LUT R14, R0, 0x10, RZ, 0xc0, !PT ;  /* 0x00000010000e7812 */ /* 0x000fe400078ec0ff */
[----:B------:R-:W-:Y:S01]  /*0400*/  LEA R17, R21, UR6, 0x6 ;  /* 0x0000000615117c11 */ /* 0x000fe2000f8e30ff */
[----:B------:R-:W5:Y:S01]  /*0410*/  LDC R24, c[0x0][0x3d8] ;  /* 0x0000f600ff187b82 */ /* 0x000f620000000800 */
[----:B------:R-:W-:Y:S01]  /*0420*/  LOP3.LUT R16, R16, 0x90, RZ, 0xc0, !PT ;  /* 0x0000009010107812 */ /* 0x000fe200078ec0ff */
[----:B-1----:R-:W-:Y:S01]  /*0430*/  IMAD R15, R12, UR4, RZ ;  /* 0x000000040c0f7c24 */ /* 0x002fe2000f8e02ff */
[----:B------:R-:W-:Y:S01]  /*0440*/  LOP3.LUT R12, R13, 0x20, R0, 0x78, !PT ;  /* 0x000000200d0c7812 */ /* 0x000fe200078e7800 */
[----:B------:R-:W-:Y:S01]  /*0450*/  UMOV UR4, URZ ;  /* 0x000000ff00047c82 */ /* 0x000fe20008000000 */
[----:B------:R-:W-:Y:S01]  /*0460*/  LEA R19, R14, R17, 0x5 ;  /* 0x000000110e137211 */ /* 0x000fe200078e28ff */
[----:B0-----:R-:W-:Y:S01]  /*0470*/  IMAD R13, R10, UR7, RZ ;  /* 0x000000070a0d7c24 */ /* 0x001fe2000f8e02ff */
[----:B------:R-:W-:-:S02]  /*0480*/  LOP3.LUT R16, R16, 0x60, R9, 0xf8, !PT ;  /* 0x0000006010107812 */ /* 0x000fc400078ef809 */
[----:B------:R-:W-:Y:S02]  /*0490*/  LEA R23, R14, UR6, 0x4 ;  /* 0x000000060e177c11 */ /* 0x000fe4000f8e20ff */
[----:B------:R-:W-:Y:S02]  /*04a0*/  SHF.L.U32 R17, R15, 0x1, RZ ;  /* 0x000000010f117819 */ /* 0x000fe400000006ff */
[C---:B------:R-:W-:Y:S01]  /*04b0*/  SHF.L.U32 R14, R13.reuse, 0x1, RZ ;  /* 0x000000010d0e7819 */ /* 0x040fe200000006ff */
[----:B---3--:R-:W-:Y:S01]  /*04c0*/  IMAD R64, R64, UR7, RZ ;  /* 0x0000000740407c24 */ /* 0x008fe2000f8e02ff */
[--C-:B------:R-:W-:Y:S01]  /*04d0*/  LOP3.LUT R10, R12, 0x10, R5.reuse, 0x78, !PT ;  /* 0x000000100c0a7812 */ /* 0x100fe200078e7805 */
[----:B------:R-:W-:Y:S01]  /*04e0*/  IMAD.HI R13, R13, 0x2, RZ ;  /* 0x000000020d0d7827 */ /* 0x000fe200078e02ff */
[----:B------:R-:W-:Y:S02]  /*04f0*/  SHF.R.U32.HI R18, RZ, 0x4, R0 ;  /* 0x00000004ff127819 */ /* 0x000fe40000011600 */
[----:B------:R-:W-:-:S02]  /*0500*/  LOP3.LUT R12, R16, 0x10, R5, 0x78, !PT ;  /* 0x00000010100c7812 */ /* 0x000fc400078e7805 */
[----:B------:R-:W-:Y:S02]  /*0510*/  SHF.R.U32.HI R16, RZ, 0x6, R0 ;  /* 0x00000006ff107819 */ /* 0x000fe40000011600 */
[----:B--2---:R-:W-:Y:S01]  /*0520*/  IADD3 R81, P0, P1, R17, UR8, R14 ;  /* 0x0000000811517c10 */ /* 0x004fe2000f91e00e */
[----:B------:R-:W-:Y:S01]  /*0530*/  IMAD R17, R8, R65, RZ ;  /* 0x0000004108117224 */ /* 0x000fe200078e02ff */
[----:B------:R-:W-:Y:S01]  /*0540*/  SGXT.U32 R18, R18, 0x4 ;  /* 0x000000041212781a */ /* 0x000fe20000000000 */
[----:B------:R-:W0:Y:S01]  /*0550*/  LDCU UR8, c[0x0][0x3a8] ;  /* 0x00007500ff0877ac */ /* 0x000e220008000800 */
[----:B------:R-:W-:Y:S01]  /*0560*/  SGXT.U32 R14, R16, 0x2 ;  /* 0x00000002100e781a */ /* 0x000fe20000000000 */
[----:B------:R-:W-:Y:S01]  /*0570*/  IMAD.HI R16, R15, 0x2, RZ ;  /* 0x000000020f107827 */ /* 0x000fe200078e02ff */
[----:B------:R-:W-:Y:S02]  /*0580*/  SHF.L.U32 R15, R64, 0x1, RZ ;  /* 0x00000001400f7819 */ /* 0x000fe400000006ff */
[----:B------:R-:W-:Y:S01]  /*0590*/  SHF.L.U32 R22, R17, 0x1, RZ ;  /* 0x0000000111167819 */ /* 0x000fe200000006ff */
[----:B------:R-:W-:Y:S01]  /*05a0*/  IMAD R18, R18, R11, RZ ;  /* 0x0000000b12127224 */ /* 0x000fe200078e02ff */
[----:B------:R-:W-:Y:S01]  /*05b0*/  LEA.HI R20, R0, 0x30, RZ, 0x1c ;  /* 0x0000003000147811 */ /* 0x000fe200078fe0ff */
[----:B------:R-:W-:Y:S01]  /*05c0*/  IMAD.HI R64, R64, 0x2, RZ ;  /* 0x0000000240407827 */ /* 0x000fe200078e02ff */
[----:B----4-:R-:W-:-:S02]  /*05d0*/  IADD3 R22, P4, P5, R22, UR12, R15 ;  /* 0x0000000c16167c10 */ /* 0x010fc4000fd9e00f */
[----:B------:R-:W-:Y:S01]  /*05e0*/  IADD3 R12, PT, PT, R12, R23, RZ ;  /* 0x000000170c0c7210 */ /* 0x000fe20007ffe0ff */
[----:B-----5:R-:W-:Y:S01]  /*05f0*/  IMAD R15, R14, R24, RZ ;  /* 0x000000180e0f7224 */ /* 0x020fe200078e02ff */
[----:B------:R-:W-:Y:S01]  /*0600*/  LEA R14, R11, R18, 0x4 ;  /* 0x000000120b0e7211 */ /* 0x000fe200078e20ff */
[----:B------:R-:W-:Y:S01]  /*0610*/  IMAD.HI R17, R17, 0x2, RZ ;  /* 0x0000000211117827 */ /* 0x000fe200078e02ff */
[----:B------:R-:W-:Y:S02]  /*0620*/  IADD3.X R23, PT, PT, R16, UR9, R13, P0, P1 ;  /* 0x0000000910177c10 */ /* 0x000fe400087e240d */
[----:B------:R-:W-:Y:S01]  /*0630*/  LEA R13, R11, R14, 0x4 ;  /* 0x0000000e0b0d7211 */ /* 0x000fe200078e20ff */
[----:B------:R-:W-:Y:S01]  /*0640*/  IMAD R20, R20, R11, RZ ;  /* 0x0000000b14147224 */ /* 0x000fe200078e02ff */
[----:B------:R-:W-:Y:S02]  /*0650*/  LEA R82, P1, R14, R81, 0x1 ;  /* 0x000000510e527211 */ /* 0x000fe400078208ff */
[----:B------:R-:W-:-:S02]  /*0660*/  LEA R16, R24, R15, 0x2 ;  /* 0x0000000f18107211 */ /* 0x000fc400078e10ff */
[----:B------:R-:W-:Y:S02]  /*0670*/  IADD3 R10, PT, PT, R10, R19, RZ ;  /* 0x000000130a0a7210 */ /* 0x000fe40007ffe0ff */
[----:B------:R-:W-:Y:S02]  /*0680*/  LEA R80, P2, R13, R81, 0x1 ;  /* 0x000000510d507211 */ /* 0x000fe400078408ff */
[----:B------:R-:W-:Y:S02]  /*0690*/  LEA.HI.X.SX32 R83, R14, R23, 0x1, P1 ;  /* 0x000000170e537211 */ /* 0x000fe400008f0eff */
[----:B------:R-:W-:Y:S02]  /*06a0*/  LEA R19, R24, R16, 0x2 ;  /* 0x0000001018137211 */ /* 0x000fe400078e10ff */
[----:B------:R-:W-:Y:S02]  /*06b0*/  IADD3.X R64, PT, PT, R17, UR13, R64, P4, P5 ;  /* 0x0000000d11407c10 */ /* 0x000fe4000a7ea440 */
[----:B------:R-:W-:-:S02]  /*06c0*/  LEA R74, P1, R16, R22, 0x1 ;  /* 0x00000016104a7211 */ /* 0x000fc400078208ff */
[-C--:B------:R-:W-:Y:S02]  /*06d0*/  LEA R84, P0, R18, R81.reuse, 0x1 ;  /* 0x0000005112547211 */ /* 0x080fe400078008ff */
[----:B------:R-:W-:Y:S02]  /*06e0*/  LEA R78, P3, R20, R81, 0x1 ;  /* 0x00000051144e7211 */ /* 0x000fe400078608ff */
[----:B------:R-:W-:Y:S02]  /*06f0*/  LEA.HI.X.SX32 R81, R13, R23, 0x1, P2 ;  /* 0x000000170d517211 */ /* 0x000fe400010f0eff */
[----:B------:R-:W-:Y:S02]  /*0700*/  LEA R13, R24, R19, 0x2 ;  /* 0x00000013180d7211 */ /* 0x000fe400078e10ff */
[----:B------:R-:W-:Y:S02]  /*0710*/  LEA.HI.X.SX32 R75, R16, R64, 0x1, P1 ;  /* 0x00000040104b7211 */ /* 0x000fe400008f0eff */
[----:B------:R-:W-:-:S02]  /*0720*/  SHF.R.S32.HI R16, RZ, 0x6, R0 ;  /* 0x00000006ff107819 */ /* 0x000fc40000011400 */
[-C--:B------:R-:W-:Y:S02]  /*0730*/  LEA.HI.X.SX32 R85, R18, R23.reuse, 0x1, P0 ;  /* 0x0000001712557211 */ /* 0x080fe400000f0eff */
[----:B------:R-:W-:Y:S02]  /*0740*/  LEA.HI.X.SX32 R79, R20, R23, 0x1, P3 ;  /* 0x00000017144f7211 */ /* 0x000fe400018f0eff */
[-C--:B------:R-:W-:Y:S02]  /*0750*/  LEA R76, P0, R15, R22.reuse, 0x1 ;  /* 0x000000160f4c7211 */ /* 0x080fe400078008ff */
[-C--:B------:R-:W-:Y:S02]  /*0760*/  LEA R72, P2, R19, R22.reuse, 0x1 ;  /* 0x0000001613487211 */ /* 0x080fe400078408ff */
[----:B------:R-:W-:Y:S01]  /*0770*/  LEA R66, P3, R13, R22, 0x1 ;  /* 0x000000160d427211 */ /* 0x000fe200078608ff */
[----:B------:R-:W-:Y:S01]  /*0780*/  IMAD R22, R21, 0x90, RZ ;  /* 0x0000009015167824 */ /* 0x000fe200078e02ff */
[----:B------:R-:W-:-:S02]  /*0790*/  SGXT R16, R16, 0x1 ;  /* 0x000000011010781a */ /* 0x000fc40000000200 */
[----:B------:R-:W-:Y:S02]  /*07a0*/  CS2R R20, SRZ ;  /* 0x0000000000147805 */ /* 0x000fe4000001ff00 */
[-C--:B------:R-:W-:Y:S02]  /*07b0*/  LEA.HI.X.SX32 R73, R19, R64.reuse, 0x1, P2 ;  /* 0x0000004013497211 */ /* 0x080fe400010f0eff */
[----:B------:R-:W-:Y:S02]  /*07c0*/  LOP3.LUT R16, R16, 0x90, RZ, 0xc0, !PT ;  /* 0x0000009010107812 */ /* 0x000fe400078ec0ff */
[----:B------:R-:W-:Y:S02]  /*07d0*/  LOP3.LUT R17, R22, 0x30, R5, 0x78, !PT ;  /* 0x0000003016117812 */ /* 0x000fe400078e7805 */
[----:B------:R-:W-:Y:S02]  /*07e0*/  CS2R R22, SRZ ;  /* 0x0000000000167805 */ /* 0x000fe4000001ff00 */
[----:B------:R-:W-:-:S02]  /*07f0*/  LEA.HI.X.SX32 R77, R15, R64, 0x1, P0 ;  /* 0x000000400f4d7211 */ /* 0x000fc400000f0eff */
[----:B------:R-:W-:Y:S02]  /*0800*/  LEA.HI.X.SX32 R67, R13, R64, 0x1, P3 ;  /* 0x000000400d437211 */ /* 0x000fe400018f0eff */
[----:B------:R-:W-:Y:S02]  /*0810*/  LOP3.LUT R19, R16, 0x17e, R5, 0x78, !PT ;  /* 0x0000017e10137812 */ /* 0x000fe400078e7805 */
[----:B------:R-:W-:Y:S02]  /*0820*/  LOP3.LUT R15, R6, 0x40, RZ, 0x3c, !PT ;  /* 0x00000040060f7812 */ /* 0x000fe400078e3cff */
[----:B------:R-:W-:Y:S02]  /*0830*/  MOV R13, 0x3f800000 ;  /* 0x3f800000000d7802 */ /* 0x000fe40000000f00 */
[----:B------:R-:W-:Y:S02]  /*0840*/  MOV R71, 0xff800000 ;  /* 0xff80000000477802 */ /* 0x000fe40000000f00 */
[----:B------:R-:W-:-:S02]  /*0850*/  MOV R18, RZ ;  /* 0x000000ff00127202 */ /* 0x000fc40000000f00 */
[----:B------:R-:W-:Y:S02]  /*0860*/  MOV R14, RZ ;  /* 0x000000ff000e7202 */ /* 0x000fe40000000f00 */
[----:B------:R-:W-:Y:S02]  /*0870*/  MOV R92, 0xff800000 ;  /* 0xff800000005c7802 */ /* 0x000fe40000000f00 */
[----:B------:R-:W-:Y:S02]  /*0880*/  MOV R64, 0x3f800000 ;  /* 0x3f80000000407802 */ /* 0x000fe40000000f00 */
[----:B0-----:R-:W-:-:S07]  /*0890*/  LOP3.LUT R16, R17, 0x40, RZ, 0x3c, !PT ;  /* 0x0000004011107812 */ /* 0x001fce00078e3cff */
.L_x_1:
[----:B------:R-:W-:-:S04]  /*08a0*/  IMAD.WIDE R24, R18, 0x2, R84 ;  /* 0x0000000212187825 */ /* 0x000fc800078e0254 */
[C---:B------:R-:W-:Y:S02]  /*08b0*/  IMAD.WIDE R26, R18.reuse, 0x2, R82 ;  /* 0x00000002121a7825 */ /* 0x040fe400078e0252 */
[----:B------:R-:W2:Y:S02]  /*08c0*/  LDG.E.U16 R24, desc[UR10][R24.64] ;  /* 0x0000000a18187981 */ /* 0x000ea4000c1e1500 */
[C---:B------:R-:W-:Y:S02]  /*08d0*/  IMAD.WIDE R28, R18.reuse, 0x2, R80 ;  /* 0x00000002121c7825 */ /* 0x040fe400078e0250 */
[----:B------:R-:W3:Y:S02]  /*08e0*/  LDG.E.U16 R26, desc[UR10][R26.64] ;  /* 0x0000000a1a1a7981 */ /* 0x000ee4000c1e1500 */
[----:B------:R-:W-:Y:S02]  /*08f0*/  IMAD.WIDE R30, R18, 0x2, R78 ;  /* 0x00000002121e7825 */ /* 0x000fe400078e024e */
[----:B------:R-:W4:Y:S04]  /*0900*/  LDG.E.U16 R28, desc[UR10][R28.64] ;  /* 0x0000000a1c1c7981 */ /* 0x000f28000c1e1500 */
[----:B------:R-:W5:Y:S01]  /*0910*/  LDG.E.U16 R30, desc[UR10][R30.64] ;  /* 0x0000000a1e1e7981 */ /* 0x000f62000c1e1500 */
[----:B------:R-:W-:Y:S01]  /*0920*/  BAR.SYNC.DEFER_BLOCKING 0x0 ;  /* 0x0000000000007b1d */ /* 0x000fe20000010000 */
[----:B------:R-:W-:-:S04]  /*0930*/  IMAD.WIDE R32, R14, 0x2, R76 ;  /* 0x000000020e207825 */ /* 0x000fc800078e024c */
[----:B------:R-:W-:-:S04]  /*0940*/  IMAD.WIDE R40, R14, 0x2, R72 ;  /* 0x000000020e287825 */ /* 0x000fc800078e0248 */
[----:B------:R-:W-:-:S04]  /*0950*/  IMAD.WIDE R96, R14, 0x2, R66 ;  /* 0x000000020e607825 */ /* 0x000fc800078e0242 */
[----:B------:R-:W-:Y:S01]  /*0960*/  IMAD.WIDE R34, R14, 0x2, R74 ;  /* 0x000000020e227825 */ /* 0x000fe200078e024a */
[----:B--2---:R-:W-:Y:S04]  /*0970*/  STS.U16 [R19+UR6], R24 ;  /* 0x0000001813007988 */ /* 0x004fe80008000406 */
[----:B---3--:R-:W-:Y:S04]  /*0980*/  STS.U16 [R19+UR6+0x200], R26 ;  /* 0x0002001a13007988 */ /* 0x008fe80008000406 */
[----:B----4-:R-:W-:Y:S04]  /*0990*/  STS.U16 [R19+UR6+0x400], R28 ;  /* 0x0004001c13007988 */ /* 0x010fe80008000406 */
[----:B-----5:R-:W-:Y:S01]  /*09a0*/  STS.U16 [R19+UR6+0x600], R30 ;  /* 0x0006001e13007988 */ /* 0x020fe20008000406 */
[----:B------:R-:W-:Y:S06]  /*09b0*/  BAR.SYNC.DEFER_BLOCKING 0x0 ;  /* 0x0000000000007b1d */ /* 0x000fec0000010000 */
[----:B------:R-:W2:Y:S04]  /*09c0*/  LDG.E.U16 R93, desc[UR10][R32.64] ;  /* 0x0000000a205d7981 */ /* 0x000ea8000c1e1500 */
[----:B------:R-:W3:Y:S04]  /*09d0*/  LDG.E.U16 R95, desc[UR10][R40.64] ;  /* 0x0000000a285f7981 */ /* 0x000ee8000c1e1500 */
[----:B------:R0:W4:Y:S04]  /*09e0*/  LDG.E.U16 R94, desc[UR10][R34.64] ;  /* 0x0000000a225e7981 */ /* 0x000128000c1e1500 */
[----:B------:R-:W5:Y:S04]  /*09f0*/  LDG.E.U16 R96, desc[UR10][R96.64] ;  /* 0x0000000a60607981 */ /* 0x000f68000c1e1500 */
[----:B------:R-:W-:Y:S04]  /*0a00*/  LDSM.16.MT88.4 R44, [R10+0x800] ;  /* 0x000800000a2c783b */ /* 0x000fe80000004200 */
[----:B------:R-:W1:Y:S04]  /*0a10*/  LDSM.16.M88.4 R56, [R12] ;  /* 0x000000000c38783b */ /* 0x000e680000000200 */
[----:B------:R-:W0:Y:S04]  /*0a20*/  LDSM.16.M88.4 R28, [R12+0x200] ;  /* 0x000200000c1c783b */ /* 0x000e280000000200 */
[----:B------:R-:W0:Y:S04]  /*0a30*/  LDSM.16.M88.4 R36, [R12+0x400] ;  /* 0x000400000c24783b */ /* 0x000e280000000200 */
[----:B------:R-:W0:Y:S01]  /*0a40*/  LDSM.16.M88.4 R60, [R12+0x600] ;  /* 0x000600000c3c783b */ /* 0x000e220000000200 */
[----:B------:R-:W-:Y:S01]  /*0a50*/  BAR.SYNC.DEFER_BLOCKING 0x0 ;  /* 0x0000000000007b1d */ /* 0x000fe20000010000 */
[C---:B-1----:R-:W-:Y:S08]  /*0a60*/  HMMA.16816.F32 R48, R44.reuse, R56, RZ ;  /* 0x000000382c30723c */ /* 0x042ff000000018ff */
[C---:B------:R-:W-:Y:S08]  /*0a70*/  HMMA.16816.F32 R56, R44.reuse, R58, RZ ;  /* 0x0000003a2c38723c */ /* 0x040ff000000018ff */
[C---:B0-----:R-:W-:Y:S08]  /*0a80*/  HMMA.16816.F32 R24, R44.reuse, R28, RZ ;  /* 0x0000001c2c18723c */ /* 0x041ff000000018ff */
[C---:B------:R-:W-:Y:S08]  /*0a90*/  HMMA.16816.F32 R32, R44.reuse, R36, RZ ;  /* 0x000000242c20723c */ /* 0x040ff000000018ff */
[C---:B------:R-:W-:Y:S08]  /*0aa0*/  HMMA.16816.F32 R28, R44.reuse, R30, RZ ;  /* 0x0000001e2c1c723c */ /* 0x040ff000000018ff */
[C---:B------:R-:W-:Y:S08]  /*0ab0*/  HMMA.16816.F32 R36, R44.reuse, R38, RZ ;  /* 0x000000262c24723c */ /* 0x040ff000000018ff */
[----:B------:R-:W-:Y:S01]  /*0ac0*/  HMMA.16816.F32 R40, R44, R60, RZ ;  /* 0x0000003c2c28723c */ /* 0x000fe200000018ff */
[----:B------:R-:W-:Y:S01]  /*0ad0*/  FMUL R60, R48, UR8 ;  /* 0x00000008303c7c20 */ /* 0x000fe20008400000 */
[----:B------:R-:W-:-:S06]  /*0ae0*/  FMUL R61, R49, UR8 ;  /* 0x00000008313d7c20 */ /* 0x000fcc0008400000 */
[----:B------:R-:W-:Y:S01]  /*0af0*/  HMMA.16816.F32 R44, R44, R62, RZ ;  /* 0x0000003e2c2c723c */ /* 0x000fe200000018ff */
[----:B------:R-:W-:-:S05]  /*0b00*/  FMUL R62, R56, UR8 ;  /* 0x00000008383e7c20 */ /* 0x000fca0008400000 */
[----:B------:R-:W-:Y:S01]  /*0b10*/  FMNMX3 R63, R60, R61, R62, !PT ;  /* 0x0000003d3c3f7276 */ /* 0x000fe2000780003e */
[----:B------:R-:W-:Y:S01]  /*0b20*/  FMUL R60, R50, UR8 ;  /* 0x00000008323c7c20 */ /* 0x000fe20008400000 */
[----:B------:R-:W-:Y:S01]  /*0b30*/  FMUL R61, R51, UR8 ;  /* 0x00000008333d7c20 */ /* 0x000fe20008400000 */
[----:B------:R-:W-:-:S05]  /*0b40*/  FMUL R62, R58, UR8 ;  /* 0x000000083a3e7c20 */ /* 0x000fca0008400000 */
[----:B------:R-:W-:Y:S01]  /*0b50*/  FMNMX3 R62, R60, R61, R62, !PT ;  /* 0x0000003d3c3e7276 */ /* 0x000fe2000780003e */
        /* <DEDUP_REMOVED lines=27> */
[----:B------:R-:W-:-:S05]  /*0d10*/  FMUL R60, R45, UR8 ;  /* 0x000000082d3c7c20 */ /* 0x000fca0008400000 */
[----:B------:R-:W-:Y:S01]  /*0d20*/  FMNMX R63, R60, R61, !PT ;  /* 0x0000003d3c3f7209 */ /* 0x000fe20007800000 */
        /* <DEDUP_REMOVED lines=10> */
[----:B------:R-:W0:Y:S04]  /*0dd0*/  SHFL.BFLY PT, R68, R63, 0x2, 0x1f ;  /* 0x0c401f003f447f89 */ /* 0x000e2800000e0000 */
[----:B------:R-:W-:-:S05]  /*0de0*/  FMNMX R60, R60, R61, !PT ;  /* 0x0000003d3c3c7209 */ /* 0x000fca0007800000 */
[----:B------:R-:W1:Y:S01]  /*0df0*/  SHFL.BFLY PT, R61, R60, 0x2, 0x1f ;  /* 0x0c401f003c3d7f89 */ /* 0x000e6200000e0000 */
[----:B0-----:R-:W-:-:S05]  /*0e00*/  FMNMX R62, R63, R68, !PT ;  /* 0x000000443f3e7209 */ /* 0x001fca0007800000 */
[----:B------:R-:W0:Y:S01]  /*0e10*/  SHFL.BFLY PT, R68, R62, 0x1, 0x1f ;  /* 0x0c201f003e447f89 */ /* 0x000e2200000e0000 */
[----:B-1----:R-:W-:-:S05]  /*0e20*/  FMNMX R61, R60, R61, !PT ;  /* 0x0000003d3c3d7209 */ /* 0x002fca0007800000 */
[----:B------:R-:W1:Y:S01]  /*0e30*/  SHFL.BFLY PT, R69, R61, 0x1, 0x1f ;  /* 0x0c201f003d457f89 */ /* 0x000e6200000e0000 */
[----:B0-----:R-:W-:-:S05]  /*0e40*/  FMNMX3 R68, R62, R68, R71, !PT ;  /* 0x000000443e447276 */ /* 0x001fca0007800047 */
[--C-:B------:R-:W-:Y:S01]  /*0e50*/  FFMA R48, R48, UR8, -R68.reuse ;  /* 0x0000000830307c23 */ /* 0x100fe20008000844 */
[----:B------:R-:W-:Y:S01]  /*0e60*/  FFMA R49, R49, UR8, -R68 ;  /* 0x0000000831317c23 */ /* 0x000fe20008000844 */
[----:B-1----:R-:W-:Y:S01]  /*0e70*/  FMNMX3 R69, R61, R69, R92, !PT ;  /* 0x000000453d457276 */ /* 0x002fe2000780005c */
[----:B--2---:R0:W-:Y:S04]  /*0e80*/  STS.U16 [R6+UR6], R93 ;  /* 0x0000005d06007988 */ /* 0x0041e80008000406 */
[----:B---3--:R-:W-:Y:S04]  /*0e90*/  STS.U16 [R6+UR6+0x400], R95 ;  /* 0x0004005f06007988 */ /* 0x008fe80008000406 */
[----:B----4-:R-:W-:Y:S04]  /*0ea0*/  STS.U16 [R15+UR6+0x200], R94 ;  /* 0x0002005e0f007988 */ /* 0x010fe80008000406 */
[----:B-----5:R-:W-:Y:S01]  /*0eb0*/  STS.U16 [R15+UR6+0x600], R96 ;  /* 0x000600600f007988 */ /* 0x020fe20008000406 */
[----:B------:R-:W-:Y:S01]  /*0ec0*/  FADD R60, -R68, R71 ;  /* 0x00000047443c7221 */ /* 0x000fe20000000100 */
[----:B------:R-:W-:Y:S01]  /*0ed0*/  FMUL R48, R48, 1.4426950216293334961 ;  /* 0x3fb8aa3b30307820 */ /* 0x000fe20000400000 */
[----:B------:R-:W-:Y:S01]  /*0ee0*/  FMUL R49, R49, 1.4426950216293334961 ;  /* 0x3fb8aa3b31317820 */ /* 0x000fe20000400000 */
[--C-:B------:R-:W-:Y:S01]  /*0ef0*/  FFMA R50, R50, UR8, -R69.reuse ;  /* 0x0000000832327c23 */ /* 0x100fe20008000845 */
[----:B------:R-:W-:Y:S01]  /*0f00*/  FFMA R51, R51, UR8, -R69 ;  /* 0x0000000833337c23 */ /* 0x000fe20008000845 */
[----:B------:R-:W-:Y:S01]  /*0f10*/  FMUL R60, R60, 1.4426950216293334961 ;  /* 0x3fb8aa3b3c3c7820 */ /* 0x000fe20000400000 */
[----:B------:R-:W-:Y:S01]  /*0f20*/  FFMA R56, R56, UR8, -R68 ;  /* 0x0000000838387c23 */ /* 0x000fe20008000844 */
[----:B------:R-:W-:Y:S01]  /*0f30*/  MUFU.EX2 R86, R48 ;  /* 0x0000003000567308 */ /* 0x000fe20000000800 */
[----:B------:R-:W-:Y:S01]  /*0f40*/  FMUL R90, R50, 1.4426950216293334961 ;  /* 0x3fb8aa3b325a7820 */ /* 0x000fe20000400000 */
[----:B------:R-:W-:Y:S01]  /*0f50*/  FMUL R91, R51, 1.4426950216293334961 ;  /* 0x3fb8aa3b335b7820 */ /* 0x000fe20000400000 */
[----:B------:R-:W-:-:S05]  /*0f60*/  FMUL R56, R56, 1.4426950216293334961 ;  /* 0x3fb8aa3b38387820 */ /* 0x000fca0000400000 */
[----:B------:R1:W-:Y:S01]  /*0f70*/  MUFU.EX2 R87, R49 ;  /* 0x0000003100577308 */ /* 0x0003e20000000800 */
[----:B------:R-:W-:Y:S01]  /*0f80*/  BAR.SYNC.DEFER_BLOCKING 0x0 ;  /* 0x0000000000007b1d */ /* 0x000fe20000010000 */
[----:B------:R-:W-:-:S06]  /*0f90*/  FFMA R59, R59, UR8, -R69 ;  /* 0x000000083b3b7c23 */ /* 0x000fcc0008000845 */
[----:B------:R2:W3:Y:S01]  /*0fa0*/  MUFU.EX2 R70, R60 ;  /* 0x0000003c00467308 */ /* 0x0004e20000000800 */
[----:B------:R-:W-:Y:S01]  /*0fb0*/  FFMA R57, R57, UR8, -R68 ;  /* 0x0000000839397c23 */ /* 0x000fe20008000844 */
[----:B------:R-:W-:Y:S01]  /*0fc0*/  FFMA R58, R58, UR8, -R69 ;  /* 0x000000083a3a7c23 */ /* 0x000fe20008000845 */
[----:B0-----:R-:W-:-:S05]  /*0fd0*/  FMUL R93, R59, 1.4426950216293334961 ;  /* 0x3fb8aa3b3b5d7820 */ /* 0x001fca0000400000 */
[----:B------:R0:W-:Y:S01]  /*0fe0*/  MUFU.EX2 R88, R56 ;  /* 0x0000003800587308 */ /* 0x0001e20000000800 */
[----:B-1----:R-:W1:Y:S04]  /*0ff0*/  LDSM.16.M88.4 R48, [R17+UR6] ;  /* 0x000000061130783b */ /* 0x002e680008000200 */
[----:B--2---:R-:W2:Y:S01]  /*1000*/  LDSM.16.M88.4 R60, [R17+UR6+0x400] ;  /* 0x00040006113c783b */ /* 0x004ea20008000200 */
[----:B0-----:R-:W-:Y:S01]  /*1010*/  FADD R56, -R69, R92 ;  /* 0x0000005c45387221 */ /* 0x001fe20000000100 */
[----:B------:R-:W-:Y:S01]  /*1020*/  FMUL R57, R57, 1.4426950216293334961 ;  /* 0x3fb8aa3b39397820 */ /* 0x000fe20000400000 */
[----:B------:R-:W-:Y:S02]  /*1030*/  FMUL R58, R58, 1.4426950216293334961 ;  /* 0x3fb8aa3b3a3a7820 */ /* 0x000fe40000400000 */
[----:B------:R-:W-:Y:S01]  /*1040*/  FMUL R71, R56, 1.4426950216293334961 ;  /* 0x3fb8aa3b38477820 */ /* 0x000fe20000400000 */
[----:B------:R-:W0:Y:S08]  /*1050*/  MUFU.EX2 R89, R57 ;  /* 0x0000003900597308 */ /* 0x000e300000000800 */
[----:B------:R-:W-:Y:S08]  /*1060*/  MUFU.EX2 R90, R90 ;  /* 0x0000005a005a7308 */ /* 0x000ff00000000800 */
[----:B------:R-:W4:Y:S08]  /*1070*/  MUFU.EX2 R91, R91 ;  /* 0x0000005b005b7308 */ /* 0x000f300000000800 */
[----:B------:R0:W-:Y:S08]  /*1080*/  MUFU.EX2 R92, R58 ;  /* 0x0000003a005c7308 */ /* 0x0001f00000000800 */
[----:B------:R-:W5:Y:S08]  /*1090*/  MUFU.EX2 R71, R71 ;  /* 0x0000004700477308 */ /* 0x000f700000000800 */
[----:B------:R-:W1:Y:S01]  /*10a0*/  MUFU.EX2 R93, R93 ;  /* 0x0000005d005d7308 */ /* 0x000e620000000800 */
[C---:B---3--:R-:W-:Y:S01]  /*10b0*/  FMUL R52, R70.reuse, R52 ;  /* 0x0000003446347220 */ /* 0x048fe20000400000 */
[----:B------:R-:W-:Y:S01]  /*10c0*/  FMUL R53, R70, R53 ;  /* 0x0000003546357220 */ /* 0x000fe20000400000 */
[----:B------:R-:W-:-:S02]  /*10d0*/  F2FP.F16.F32.PACK_AB R56, R87, R86 ;  /* 0x000000565738723e */ /* 0x000fc400000000ff */
[----:B0-----:R-:W-:Y:S02]  /*10e0*/  F2FP.F16.F32.PACK_AB R58, R89, R88 ;  /* 0x00000058593a723e */ /* 0x001fe400000000ff */
[----:B----4-:R-:W-:Y:S01]  /*10f0*/  F2FP.F16.F32.PACK_AB R57, R91, R90 ;  /* 0x0000005a5b39723e */ /* 0x010fe200000000ff */
[C---:B-----5:R-:W-:Y:S01]  /*1100*/  FMUL R54, R71.reuse, R54 ;  /* 0x0000003647367220 */ /* 0x060fe20000400000 */
[C---:B------:R-:W-:Y:S01]  /*1110*/  FMUL R55, R71.reuse, R55 ;  /* 0x0000003747377220 */ /* 0x040fe20000400000 */
[C---:B------:R-:W-:Y:S01]  /*1120*/  FMUL R20, R70.reuse, R20 ;  /* 0x0000001446147220 */ /* 0x040fe20000400000 */
[C---:B------:R-:W-:Y:S01]  /*1130*/  FMUL R22, R71.reuse, R22 ;  /* 0x0000001647167220 */ /* 0x040fe20000400000 */
[----:B------:R-:W-:Y:S01]  /*1140*/  FMUL R21, R70, R21 ;  /* 0x0000001546157220 */ /* 0x000fe20000400000 */
[----:B------:R-:W-:Y:S01]  /*1150*/  FMUL R23, R71, R23 ;  /* 0x0000001747177220 */ /* 0x000fe20000400000 */
[--C-:B------:R-:W-:Y:S01]  /*1160*/  FFMA R33, R33, UR8, -R68.reuse ;  /* 0x0000000821217c23 */ /* 0x100fe20008000844 */
[----:B-1----:R-:W-:Y:S01]  /*1170*/  F2FP.F16.F32.PACK_AB R59, R93, R92 ;  /* 0x0000005c5d3b723e */ /* 0x002fe200000000ff */
[----:B------:R-:W-:-:S02]  /*1180*/  FFMA R24, R24, UR8, -R68 ;  /* 0x0000000818187c23 */ /* 0x000fc40008000844 */
[----:B------:R-:W-:Y:S01]  /*1190*/  FMUL R33, R33, 1.4426950216293334961 ;  /* 0x3fb8aa3b21217820 */ /* 0x000fe20000400000 */
[----:B------:R-:W-:-:S03]  /*11a0*/  FFMA R26, R26, UR8, -R69 ;  /* 0x000000081a1a7c23 */ /* 0x000fc60008000845 */
[----:B------:R-:W-:Y:S01]  /*11b0*/  HMMA.16816.F32 R52, R56, R48, R52 ;  /* 0x000000303834723c */ /* 0x000fe20000001834 */
[----:B------:R-:W-:Y:S01]  /*11c0*/  FMUL R48, R24, 1.4426950216293334961 ;  /* 0x3fb8aa3b18307820 */ /* 0x000fe20000400000 */
[----:B------:R-:W-:Y:S01]  /*11d0*/  FFMA R24, R25, UR8, -R68 ;  /* 0x0000000819187c23 */ /* 0x000fe20008000844 */
[----:B------:R-:W-:-:S05]  /*11e0*/  FFMA R27, R27, UR8, -R69 ;  /* 0x000000081b1b7c23 */ /* 0x000fca0008000845 */
[----:B--2---:R-:W-:Y:S01]  /*11f0*/  HMMA.16816.F32 R20, R56, R60, R20 ;  /* 0x0000003c3814723c */ /* 0x004fe20000001814 */
[----:B------:R0:W-:Y:S01]  /*1200*/  MUFU.EX2 R57, R33 ;  /* 0x0000002100397308 */ /* 0x0001e20000000800 */
[----:B------:R-:W-:Y:S01]  /*1210*/  FMUL R49, R24, 1.4426950216293334961 ;  /* 0x3fb8aa3b18317820 */ /* 0x000fe20000400000 */
[----:B------:R-:W-:Y:S01]  /*1220*/  FFMA R24, R28, UR8, -R68 ;  /* 0x000000081c187c23 */ /* 0x000fe20008000844 */
[----:B------:R-:W-:Y:S01]  /*1230*/  FFMA R30, R30, UR8, -R69 ;  /* 0x000000081e1e7c23 */ /* 0x000fe20008000845 */
[----:B0-----:R-:W-:Y:S01]  /*1240*/  FMUL R33, R26, 1.4426950216293334961 ;  /* 0x3fb8aa3b1a217820 */ /* 0x001fe20000400000 */
[----:B------:R-:W-:-:S03]  /*1250*/  FMUL R26, R27, 1.4426950216293334961 ;  /* 0x3fb8aa3b1b1a7820 */ /* 0x000fc60000400000 */
[----:B------:R-:W0:Y:S01]  /*1260*/  MUFU.EX2 R25, R48 ;  /* 0x0000003000197308 */ /* 0x000e220000000800 */
[----:B------:R-:W-:Y:S01]  /*1270*/  FMUL R24, R24, 1.4426950216293334961 ;  /* 0x3fb8aa3b18187820 */ /* 0x000fe20000400000 */
[----:B------:R-:W-:Y:S01]  /*1280*/  FFMA R29, R29, UR8, -R68 ;  /* 0x000000081d1d7c23 */ /* 0x000fe20008000844 */
[----:B------:R-:W-:Y:S01]  /*1290*/  FMUL R30, R30, 1.4426950216293334961 ;  /* 0x3fb8aa3b1e1e7820 */ /* 0x000fe20000400000 */
[----:B------:R-:W-:-:S04]  /*12a0*/  FFMA R31, R31, UR8, -R69 ;  /* 0x000000081f1f7c23 */ /* 0x000fc80008000845 */
[----:B------:R-:W1:Y:S01]  /*12b0*/  MUFU.EX2 R33, R33 ;  /* 0x0000002100217308 */ /* 0x000e620000000800 */
[----:B------:R-:W-:Y:S01]  /*12c0*/  FADD R27, R86, R87 ;  /* 0x00000057561b7221 */ /* 0x000fe20000000000 */
[----:B------:R-:W-:Y:S01]  /*12d0*/  FADD R91, R90, R91 ;  /* 0x0000005b5a5b7221 */ /* 0x000fe20000000000 */
[----:B------:R-:W-:Y:S01]  /*12e0*/  FMUL R29, R29, 1.4426950216293334961 ;  /* 0x3fb8aa3b1d1d7820 */ /* 0x000fe20000400000 */
[----:B------:R-:W-:-:S04]  /*12f0*/  FFMA R32, R32, UR8, -R68 ;  /* 0x0000000820207c23 */ /* 0x000fc80008000844 */
[----:B------:R2:W3:Y:S01]  /*1300*/  MUFU.EX2 R28, R49 ;  /* 0x00000031001c7308 */ /* 0x0004e20000000800 */
[----:B------:R-:W-:Y:S01]  /*1310*/  FMUL R31, R31, 1.4426950216293334961 ;  /* 0x3fb8aa3b1f1f7820 */ /* 0x000fe20000400000 */
[----:B------:R-:W-:Y:S01]  /*1320*/  FFMA R34, R34, UR8, -R69 ;  /* 0x0000000822227c23 */ /* 0x000fe20008000845 */
[----:B------:R-:W-:-:S05]  /*1330*/  FADD R88, R88, R27 ;  /* 0x0000001b58587221 */ /* 0x000fca0000000000 */
[----:B------:R-:W4:Y:S01]  /*1340*/  MUFU.EX2 R26, R26 ;  /* 0x0000001a001a7308 */ /* 0x000f220000000800 */
[--C-:B------:R-:W-:Y:S01]  /*1350*/  FFMA R36, R36, UR8, -R68.reuse ;  /* 0x0000000824247c23 */ /* 0x100fe20008000844 */
[----:B------:R-:W-:Y:S01]  /*1360*/  FADD R92, R92, R91 ;  /* 0x0000005b5c5c7221 */ /* 0x000fe20000000000 */
[--C-:B------:R-:W-:Y:S01]  /*1370*/  FFMA R40, R40, UR8, -R68.reuse ;  /* 0x0000000828287c23 */ /* 0x100fe20008000844 */
[----:B------:R-:W-:-:S04]  /*1380*/  FFMA R44, R44, UR8, -R68 ;  /* 0x000000082c2c7c23 */ /* 0x000fc80008000844 */
[----:B------:R-:W5:Y:S01]  /*1390*/  MUFU.EX2 R24, R24 ;  /* 0x0000001800187308 */ /* 0x000f620000000800 */
[----:B------:R-:W-:Y:S01]  /*13a0*/  FMUL R32, R32, 1.4426950216293334961 ;  /* 0x3fb8aa3b20207820 */ /* 0x000fe20000400000 */
[----:B------:R-:W-:Y:S01]  /*13b0*/  FMUL R34, R34, 1.4426950216293334961 ;  /* 0x3fb8aa3b22227820 */ /* 0x000fe20000400000 */
[----:B------:R-:W-:Y:S01]  /*13c0*/  FFMA R35, R35, UR8, -R69 ;  /* 0x0000000823237c23 */ /* 0x000fe20008000845 */
[----:B------:R-:W-:-:S04]  /*13d0*/  FADD R88, R89, R88 ;  /* 0x0000005859587221 */ /* 0x000fc80000000000 */
[----:B------:R-:W0:Y:S01]  /*13e0*/  MUFU.EX2 R58, R30 ;  /* 0x0000001e003a7308 */ /* 0x000e220000000800 */
[----:B--2---:R-:W-:Y:S01]  /*13f0*/  FMUL R49, R36, 1.4426950216293334961 ;  /* 0x3fb8aa3b24317820 */ /* 0x004fe20000400000 */
[----:B------:R-:W-:Y:S01]  /*1400*/  FFMA R37, R37, UR8, -R68 ;  /* 0x0000000825257c23 */ /* 0x000fe20008000844 */
[----:B------:R-:W-:Y:S01]  /*1410*/  FADD R92, R93, R92 ;  /* 0x0000005c5d5c7221 */ /* 0x000fe20000000000 */
[----:B------:R-:W-:Y:S01]  /*1420*/  FMUL R36, R40, 1.4426950216293334961 ;  /* 0x3fb8aa3b28247820 */ /* 0x000fe20000400000 */
[----:B------:R-:W-:-:S03]  /*1430*/  FFMA R41, R41, UR8, -R68 ;  /* 0x0000000829297c23 */ /* 0x000fc60008000844 */
[----:B------:R1:W2:Y:S01]  /*1440*/  MUFU.EX2 R59, R29 ;  /* 0x0000001d003b7308 */ /* 0x0002a20000000800 */
[----:B------:R-:W-:Y:S01]  /*1450*/  FFMA R45, R45, UR8, -R68 ;  /* 0x000000082d2d7c23 */ /* 0x000fe20008000844 */
[----:B------:R-:W-:Y:S01]  /*1460*/  FFMA R38, R38, UR8, -R69 ;  /* 0x0000000826267c23 */ /* 0x000fe20008000845 */
[----:B------:R-:W-:Y:S01]  /*1470*/  FMUL R40, R44, 1.4426950216293334961 ;  /* 0x3fb8aa3b2c287820 */ /* 0x000fe20000400000 */
[----:B------:R-:W-:-:S04]  /*1480*/  FMUL R35, R35, 1.4426950216293334961 ;  /* 0x3fb8aa3b23237820 */ /* 0x000fc80000400000 */
[----:B------:R-:W2:Y:S01]  /*1490*/  MUFU.EX2 R61, R31 ;  /* 0x0000001f003d7308 */ /* 0x000ea20000000800 */
[----:B0-----:R-:W-:Y:S01]  /*14a0*/  FADD R27, R25, R88 ;  /* 0x00000058191b7221 */ /* 0x001fe20000000000 */
[----:B------:R-:W-:Y:S01]  /*14b0*/  FMUL R56, R37, 1.4426950216293334961 ;  /* 0x3fb8aa3b25387820 */ /* 0x000fe20000400000 */
[----:B-1----:R-:W-:Y:S01]  /*14c0*/  FADD R29, R33, R92 ;  /* 0x0000005c211d7221 */ /* 0x002fe20000000000 */
[----:B------:R-:W-:Y:S01]  /*14d0*/  FMUL R37, R41, 1.4426950216293334961 ;  /* 0x3fb8aa3b29257820 */ /* 0x000fe20000400000 */
[----:B------:R-:W-:-:S03]  /*14e0*/  FMUL R38, R38, 1.4426950216293334961 ;  /* 0x3fb8aa3b26267820 */ /* 0x000fc60000400000 */
[----:B------:R0:W1:Y:S01]  /*14f0*/  MUFU.EX2 R48, R32 ;  /* 0x0000002000307308 */ /* 0x0000620000000800 */
[----:B------:R-:W-:Y:S01]  /*1500*/  FFMA R39, R39, UR8, -R69 ;  /* 0x0000000827277c23 */ /* 0x000fe20008000845 */
[----:B------:R-:W-:Y:S01]  /*1510*/  FMUL R41, R45, 1.4426950216293334961 ;  /* 0x3fb8aa3b2d297820 */ /* 0x000fe20000400000 */
[----:B---3--:R-:W-:-:S05]  /*1520*/  FADD R27, R28, R27 ;  /* 0x0000001b1c1b7221 */ /* 0x008fca0000000000 */
[----:B------:R-:W3:Y:S01]  /*1530*/  MUFU.EX2 R44, R34 ;  /* 0x00000022002c7308 */ /* 0x000ee20000000800 */
[----:B----4-:R-:W-:Y:S01]  /*1540*/  FADD R29, R26, R29 ;  /* 0x0000001d1a1d7221 */ /* 0x010fe20000000000 */
[----:B------:R-:W-:Y:S01]  /*1550*/  FMUL R87, R39, 1.4426950216293334961 ;  /* 0x3fb8aa3b27577820 */ /* 0x000fe20000400000 */
[----:B------:R-:W-:Y:S01]  /*1560*/  FFMA R42, R42, UR8, -R69 ;  /* 0x000000082a2a7c23 */ /* 0x000fe20008000845 */
[----:B-----5:R-:W-:-:S04]  /*1570*/  FADD R30, R24, R27 ;  /* 0x0000001b181e7221 */ /* 0x020fc80000000000 */
[----:B------:R-:W4:Y:S01]  /*1580*/  MUFU.EX2 R45, R35 ;  /* 0x00000023002d7308 */ /* 0x000f220000000800 */
[----:B0-----:R-:W-:Y:S01]  /*1590*/  FADD R32, R58, R29 ;  /* 0x0000001d3a207221 */ /* 0x001fe20000000000 */
[----:B------:R-:W-:Y:S01]  /*15a0*/  FMUL R39, R42, 1.4426950216293334961 ;  /* 0x3fb8aa3b2a277820 */ /* 0x000fe20000400000 */
[----:B------:R-:W-:-:S05]  /*15b0*/  FFMA R43, R43, UR8, -R69 ;  /* 0x000000082b2b7c23 */ /* 0x000fca0008000845 */
[----:B------:R-:W0:Y:S01]  /*15c0*/  MUFU.EX2 R49, R49 ;  /* 0x0000003100317308 */ /* 0x000e220000000800 */
[----:B--2---:R-:W-:Y:S01]  /*15d0*/  FADD R27, R59, R30 ;  /* 0x0000001e3b1b7221 */ /* 0x004fe20000000000 */
[----:B------:R-:W-:-:S06]  /*15e0*/  FADD R29, R61, R32 ;  /* 0x000000203d1d7221 */ /* 0x000fcc0000000000 */
[----:B------:R-:W2:Y:S01]  /*15f0*/  MUFU.EX2 R38, R38 ;  /* 0x0000002600267308 */ /* 0x000ea20000000800 */
[----:B------:R-:W-:Y:S01]  /*1600*/  FMUL R42, R43, 1.4426950216293334961 ;  /* 0x3fb8aa3b2b2a7820 */ /* 0x000fe20000400000 */
[----:B-1----:R-:W-:Y:S01]  /*1610*/  FADD R30, R48, R27 ;  /* 0x0000001b301e7221 */ /* 0x002fe20000000000 */
[----:B---3--:R-:W-:-:S05]  /*1620*/  FADD R32, R44, R29 ;  /* 0x0000001d2c207221 */ /* 0x008fca0000000000 */
[----:B------:R-:W1:Y:S08]  /*1630*/  MUFU.EX2 R56, R56 ;  /* 0x0000003800387308 */ /* 0x000e700000000800 */
[----:B------:R-:W3:Y:S01]  /*1640*/  MUFU.EX2 R87, R87 ;  /* 0x0000005700577308 */ /* 0x000ee20000000800 */
[----:B------:R-:W-:Y:S01]  /*1650*/  FADD R30, R57, R30 ;  /* 0x0000001e391e7221 */ /* 0x000fe20000000000 */
[----:B----4-:R-:W-:-:S06]  /*1660*/  FADD R27, R45, R32 ;  /* 0x000000202d1b7221 */ /* 0x010fcc0000000000 */
[----:B------:R-:W4:Y:S01]  /*1670*/  MUFU.EX2 R36, R36 ;  /* 0x0000002400247308 */ /* 0x000f220000000800 */
[----:B------:R-:W-:-:S07]  /*1680*/  FFMA R46, R46, UR8, -R69 ;  /* 0x000000082e2e7c23 */ /* 0x000fce0008000845 */
[----:B------:R-:W5:Y:S01]  /*1690*/  MUFU.EX2 R39, R39 ;  /* 0x0000002700277308 */ /* 0x000f620000000800 */
[----:B0-----:R-:W-:Y:S01]  /*16a0*/  FADD R29, R49, R30 ;  /* 0x0000001e311d7221 */ /* 0x001fe20000000000 */
[----:B--2---:R-:W-:-:S06]  /*16b0*/  FADD R30, R38, R27 ;  /* 0x0000001b261e7221 */ /* 0x004fcc0000000000 */
[----:B------:R-:W0:Y:S01]  /*16c0*/  MUFU.EX2 R37, R37 ;  /* 0x0000002500257308 */ /* 0x000e220000000800 */
[----:B------:R-:W-:Y:S01]  /*16d0*/  FMUL R43, R46, 1.4426950216293334961 ;  /* 0x3fb8aa3b2e2b7820 */ /* 0x000fe20000400000 */
[----:B------:R-:W-:-:S06]  /*16e0*/  FFMA R47, R47, UR8, -R69 ;  /* 0x000000082f2f7c23 */ /* 0x000fcc0008000845 */
[----:B------:R-:W2:Y:S01]  /*16f0*/  MUFU.EX2 R42, R42 ;  /* 0x0000002a002a7308 */ /* 0x000ea20000000800 */
[----:B-1----:R-:W-:Y:S01]  /*1700*/  FADD R27, R56, R29 ;  /* 0x0000001d381b7221 */ /* 0x002fe20000000000 */
[----:B---3--:R-:W-:Y:S01]  /*1710*/  FADD R34, R87, R30 ;  /* 0x0000001e57227221 */ /* 0x008fe20000000000 */
[----:B------:R-:W-:Y:S01]  /*1720*/  FMUL R46, R47, 1.4426950216293334961 ;  /* 0x3fb8aa3b2f2e7820 */ /* 0x000fe20000400000 */
[----:B------:R-:W-:Y:S01]  /*1730*/  F2FP.F16.F32.PACK_AB R32, R28, R25 ;  /* 0x000000191c20723e */ /* 0x000fe200000000ff */
[----:B----4-:R-:W-:Y:S01]  /*1740*/  FADD R60, R36, R27 ;  /* 0x0000001b243c7221 */ /* 0x010fe20000000000 */
[----:B-----5:R-:W-:Y:S02]  /*1750*/  FADD R25, R39, R34 ;  /* 0x0000002227197221 */ /* 0x020fe40000000000 */
[----:B------:R-:W1:Y:S01]  /*1760*/  MUFU.EX2 R40, R40 ;  /* 0x0000002800287308 */ /* 0x000e620000000800 */
[----:B0-----:R-:W-:Y:S01]  /*1770*/  FADD R47, R37, R60 ;  /* 0x0000003c252f7221 */ /* 0x001fe20000000000 */
[----:B------:R-:W-:Y:S01]  /*1780*/  F2FP.F16.F32.PACK_AB R34, R59, R24 ;  /* 0x000000183b22723e */ /* 0x000fe200000000ff */
[----:B------:R-:W0:Y:S05]  /*1790*/  LDSM.16.M88.4 R28, [R16+UR6] ;  /* 0x00000006101c783b */ /* 0x000e2a0008000200 */
[----:B------:R-:W3:Y:S01]  /*17a0*/  MUFU.EX2 R43, R43 ;  /* 0x0000002b002b7308 */ /* 0x000ee20000000800 */
[----:B------:R-:W-:Y:S01]  /*17b0*/  F2FP.F16.F32.PACK_AB R33, R26, R33 ;  /* 0x000000211a21723e */ /* 0x000fe200000000ff */
[----:B--2---:R-:W-:-:S02]  /*17c0*/  FADD R60, R42, R25 ;  /* 0x000000192a3c7221 */ /* 0x004fc40000000000 */
[----:B------:R-:W2:Y:S04]  /*17d0*/  LDSM.16.M88.4 R24, [R16+UR6+0x400] ;  /* 0x000400061018783b */ /* 0x000ea80008000200 */
[----:B------:R-:W4:Y:S08]  /*17e0*/  MUFU.EX2 R41, R41 ;  /* 0x0000002900297308 */ /* 0x000f300000000800 */
[----:B------:R-:W5:Y:S01]  /*17f0*/  MUFU.EX2 R46, R46 ;  /* 0x0000002e002e7308 */ /* 0x000f620000000800 */
[----:B------:R-:W-:Y:S01]  /*1800*/  F2FP.F16.F32.PACK_AB R35, R61, R58 ;  /* 0x0000003a3d23723e */ /* 0x000fe200000000ff */
[----:B-1----:R-:W-:Y:S01]  /*1810*/  FADD R58, R40, R47 ;  /* 0x0000002f283a7221 */ /* 0x002fe20000000000 */
[----:B---3--:R-:W-:-:S03]  /*1820*/  FADD R47, R43, R60 ;  /* 0x0000003c2b2f7221 */ /* 0x008fc60000000000 */
[----:B----4-:R-:W-:Y:S02]  /*1830*/  FADD R58, R41, R58 ;  /* 0x0000003a293a7221 */ /* 0x010fe40000000000 */
[C---:B------:R-:W-:Y:S01]  /*1840*/  HMMA.16816.F32 R52, R32.reuse, R50, R52 ;  /* 0x000000322034723c */ /* 0x040fe20000001834 */
[----:B-----5:R-:W-:Y:S02]  /*1850*/  FADD R47, R46, R47 ;  /* 0x0000002f2e2f7221 */ /* 0x020fe40000000000 */
[----:B------:R-:W1:Y:S05]  /*1860*/  SHFL.BFLY PT, R51, R58, 0x2, 0x1f ;  /* 0x0c401f003a337f89 */ /* 0x000e6a00000e0000 */
[----:B------:R-:W-:Y:S01]  /*1870*/  HMMA.16816.F32 R20, R32, R62, R20 ;  /* 0x0000003e2014723c */ /* 0x000fe20000001814 */
[----:B------:R-:W3:Y:S01]  /*1880*/  SHFL.BFLY PT, R50, R47, 0x2, 0x1f ;  /* 0x0c401f002f327f89 */ /* 0x000ee200000e0000 */
[----:B------:R-:W-:-:S02]  /*1890*/  F2FP.F16.F32.PACK_AB R32, R57, R48 ;  /* 0x000000303920723e */ /* 0x000fc400000000ff */
[----:B------:R-:W-:Y:S02]  /*18a0*/  F2FP.F16.F32.PACK_AB R34, R56, R49 ;  /* 0x000000313822723e */ /* 0x000fe400000000ff */
[----:B------:R-:W-:Y:S02]  /*18b0*/  F2FP.F16.F32.PACK_AB R33, R45, R44 ;  /* 0x0000002c2d21723e */ /* 0x000fe400000000ff */
[----:B------:R-:W-:-:S07]  /*18c0*/  F2FP.F16.F32.PACK_AB R35, R87, R38 ;  /* 0x000000265723723e */ /* 0x000fce00000000ff */
[C---:B0-----:R-:W-:Y:S08]  /*18d0*/  HMMA.16816.F32 R52, R32.reuse, R28, R52 ;  /* 0x0000001c2034723c */ /* 0x041ff00000001834 */
[----:B--2---:R-:W-:Y:S01]  /*18e0*/  HMMA.16816.F32 R20, R32, R24, R20 ;  /* 0x000000182014723c */ /* 0x004fe20000001814 */
[----:B-1----:R-:W-:Y:S01]  /*18f0*/  FADD R51, R58, R51 ;  /* 0x000000333a337221 */ /* 0x002fe20000000000 */
[----:B---3--:R-:W-:-:S04]  /*1900*/  FADD R50, R47, R50 ;  /* 0x000000322f327221 */ /* 0x008fc80000000000 */
[----:B------:R-:W0:Y:S04]  /*1910*/  SHFL.BFLY PT, R24, R51, 0x1, 0x1f ;  /* 0x0c201f0033187f89 */ /* 0x000e2800000e0000 */
[----:B------:R-:W1:Y:S01]  /*1920*/  SHFL.BFLY PT, R29, R50, 0x1, 0x1f ;  /* 0x0c201f00321d7f89 */ /* 0x000e6200000e0000 */
[----:B------:R-:W-:Y:S02]  /*1930*/  F2FP.F16.F32.PACK_AB R32, R37, R36 ;  /* 0x000000242520723e */ /* 0x000fe400000000ff */
[----:B------:R-:W-:Y:S02]  /*1940*/  F2FP.F16.F32.PACK_AB R34, R41, R40 ;  /* 0x000000282922723e */ /* 0x000fe400000000ff */
[----:B------:R-:W-:Y:S02]  /*1950*/  F2FP.F16.F32.PACK_AB R33, R42, R39 ;  /* 0x000000272a21723e */ /* 0x000fe400000000ff */
[----:B------:R-:W-:Y:S01]  /*1960*/  F2FP.F16.F32.PACK_AB R35, R46, R43 ;  /* 0x0000002b2e23723e */ /* 0x000fe200000000ff */
[----:B------:R-:W-:-:S06]  /*1970*/  UIADD3 UR4, UPT, UPT, UR4, 0x40, URZ ;  /* 0x0000004004047890 */ /* 0x000fcc000fffe0ff */
[----:B------:R-:W-:Y:S01]  /*1980*/  HMMA.16816.F32 R52, R32, R30, R52 ;  /* 0x0000001e2034723c */ /* 0x000fe20000001834 */
[----:B------:R-:W-:-:S07]  /*1990*/  UISETP.GE.AND UP0, UPT, UR4, UR5, UPT ;  /* 0x000000050400728c */ /* 0x000fce000bf06270 */
[----:B------:R-:W-:Y:S01]  /*19a0*/  HMMA.16816.F32 R20, R32, R26, R20 ;  /* 0x0000001a2014723c */ /* 0x000fe20000001814 */
[----:B0-----:R-:W-:Y:S01]  /*19b0*/  FADD R25, R51, R24 ;  /* 0x0000001833197221 */ /* 0x001fe20000000000 */
[----:B-1----:R-:W-:Y:S01]  /*19c0*/  FADD R24, R50, R29 ;  /* 0x0000001d32187221 */ /* 0x002fe20000000000 */
[----:B------:R-:W-:Y:S02]  /*19d0*/  LEA R14, R65, R14, 0x6 ;  /* 0x0000000e410e7211 */ /* 0x000fe400078e30ff */
[----:B------:R-:W-:Y:S01]  /*19e0*/  FFMA R13, R70, R13, R25 ;  /* 0x0000000d460d7223 */ /* 0x000fe20000000019 */
[----:B------:R-:W-:Y:S01]  /*19f0*/  FFMA R64, R71, R64, R24 ;  /* 0x0000004047407223 */ /* 0x000fe20000000018 */
[----:B------:R-:W-:Y:S02]  /*1a00*/  LEA R18, R11, R18, 0x6 ;  /* 0x000000120b127211 */ /* 0x000fe400078e30ff */
[----:B------:R-:W-:Y:S02]  /*1a10*/  MOV R71, R68 ;  /* 0x0000004400477202 */ /* 0x000fe40000000f00 */
[----:B------:R-:W-:Y:S01]  /*1a20*/  MOV R92, R69 ;  /* 0x00000045005c7202 */ /* 0x000fe20000000f00 */
[----:B------:R-:W-:Y:S08]  /*1a30*/  BRA.U !UP0, `(.L_x_1) ;  /* 0xffffffed08987547 */ /* 0x000ff0000b83ffff */
.L_x_0:
[C---:B------:R-:W-:Y:S01]  /*1a40*/  FSETP.GT.AND P1, PT, |R13|.reuse, 8.50705917302346158658e+37, PT ;  /* 0x7e8000000d00780b */ /* 0x040fe20003f24200 */
[----:B------:R-:W-:Y:S01]  /*1a50*/  BAR.SYNC.DEFER_BLOCKING 0x0 ;  /* 0x0000000000007b1d */ /* 0x000fe20000010000 */
[--C-:B-1----:R-:W-:Y:S02]  /*1a60*/  SHF.R.S32.HI R6, RZ, 0x5, R0.reuse ;  /* 0x00000005ff067819 */ /* 0x102fe40000011400 */
[----:B------:R-:W-:Y:S02]  /*1a70*/  FSETP.GEU.AND P5, PT, |R13|, 1.175494350822287508e-38, PT ;  /* 0x008000000d00780b */ /* 0x000fe40003fae200 */
[C---:B------:R-:W-:Y:S01]  /*1a80*/  LOP3.LUT R17, R9.reuse, 0x60, RZ, 0xc0, !PT ;  /* 0x0000006009117812 */ /* 0x040fe200078ec0ff */
[----:B------:R-:W0:Y:S01]  /*1a90*/  LDCU.64 UR4, c[0x0][0x3e0] ;  /* 0x00007c00ff0477ac */ /* 0x000e220008000a00 */
[----:B------:R-:W-:Y:S02]  /*1aa0*/  LOP3.LUT R11, R9, 0x300, RZ, 0xc0, !PT ;  /* 0x00000300090b7812 */ /* 0x000fe400078ec0ff */
[----:B------:R-:W-:Y:S01]  /*1ab0*/  SGXT R9, R6, 0x1 ;  /* 0x000000010609781a */ /* 0x000fe20000000200 */
[C---:B------:R-:W-:Y:S01]  /*1ac0*/  FMUL R6, R13.reuse, 8388608 ;  /* 0x4b0000000d067820 */ /* 0x040fe20000400000 */
[----:B------:R-:W-:Y:S01]  /*1ad0*/  FSETP.GEU.AND P2, PT, R13, 1.175494350822287508e-38, PT ;  /* 0x008000000d00780b */ /* 0x000fe20003f4e000 */
[----:B------:R-:W-:Y:S01]  /*1ae0*/  @P1 FMUL R21, R21, 0.25 ;  /* 0x3e80000015151820 */ /* 0x000fe20000400000 */
[----:B------:R-:W-:Y:S01]  /*1af0*/  LEA R11, R8, R11, 0x2 ;  /* 0x0000000b080b7211 */ /* 0x000fe200078e10ff */
[----:B------:R-:W-:Y:S01]  /*1b00*/  @P1 FMUL R53, R53, 0.25 ;  /* 0x3e80000035351820 */ /* 0x000fe20000400000 */
[----:B------:R-:W-:Y:S01]  /*1b10*/  FSETP.GT.AND P0, PT, |R64|, 8.50705917302346158658e+37, PT ;  /* 0x7e8000004000780b */ /* 0x000fe20003f04200 */
[----:B------:R-:W-:Y:S01]  /*1b20*/  @P1 FMUL R52, R52, 0.25 ;  /* 0x3e80000034341820 */ /* 0x000fe20000400000 */
[----:B------:R-:W-:Y:S01]  /*1b30*/  LOP3.LUT R10, R17, 0x1c, R0, 0xf8, !PT ;  /* 0x0000001c110a7812 */ /* 0x000fe200078ef800 */
[----:B------:R-:W-:Y:S01]  /*1b40*/  @!P5 FMUL R21, R21, 16777216 ;  /* 0x4b8000001515d820 */ /* 0x000fe20000400000 */
[----:B------:R-:W-:Y:S01]  /*1b50*/  FSEL R25, R6, R13, !P2 ;  /* 0x0000000d06197208 */ /* 0x000fe20005000000 */
[----:B------:R-:W-:Y:S01]  /*1b60*/  @P1 FMUL R13, R13, 0.25 ;  /* 0x3e8000000d0d1820 */ /* 0x000fe20000400000 */
[----:B------:R-:W-:Y:S01]  /*1b70*/  SHF.R.U32.HI R8, RZ, 0x1, R4 ;  /* 0x00000001ff087819 */ /* 0x000fe20000011604 */
[----:B------:R-:W-:Y:S01]  /*1b80*/  @!P5 FMUL R53, R53, 16777216 ;  /* 0x4b8000003535d820 */ /* 0x000fe20000400000 */
[----:B------:R-:W-:Y:S01]  /*1b90*/  SHF.R.U32.HI R4, RZ, 0x1, R0 ;  /* 0x00000001ff047819 */ /* 0x000fe20000011600 */
[----:B------:R-:W-:Y:S01]  /*1ba0*/  @!P5 FMUL R13, R13, 16777216 ;  /* 0x4b8000000d0dd820 */ /* 0x000fe20000400000 */
[----:B------:R-:W-:Y:S01]  /*1bb0*/  FSETP.GEU.AND P4, PT, |R64|, 1.175494350822287508e-38, PT ;  /* 0x008000004000780b */ /* 0x000fe20003f8e200 */
[----:B------:R-:W-:Y:S01]  /*1bc0*/  @!P5 FMUL R52, R52, 16777216 ;  /* 0x4b8000003434d820 */ /* 0x000fe20000400000 */
[----:B------:R-:W-:Y:S01]  /*1bd0*/  LOP3.LUT R18, R10, 0x240, R9, 0x78, !PT ;  /* 0x000002400a127812 */ /* 0x000fe200078e7809 */
[----:B------:R-:W1:Y:S01]  /*1be0*/  MUFU.RCP R6, R13 ;  /* 0x0000000d00067308 */ /* 0x000e620000001000 */
[----:B------:R-:W-:Y:S01]  /*1bf0*/  LOP3.LUT R10, R4, 0x4, RZ, 0xc0, !PT ;  /* 0x00000004040a7812 */ /* 0x000fe200078ec0ff */
[C---:B------:R-:W-:Y:S01]  /*1c00*/  FMUL R4, R64.reuse, 8388608 ;  /* 0x4b00000040047820 */ /* 0x040fe20000400000 */
[----:B------:R-:W-:Y:S01]  /*1c10*/  FSETP.GEU.AND P3, PT, R64, 1.175494350822287508e-38, PT ;  /* 0x008000004000780b */ /* 0x000fe20003f6e000 */
[----:B------:R-:W-:Y:S01]  /*1c20*/  @P0 FMUL R23, R23, 0.25 ;  /* 0x3e80000017170820 */ /* 0x000fe20000400000 */
[----:B------:R-:W-:Y:S01]  /*1c30*/  MOV R15, R20 ;  /* 0x00000014000f7202 */ /* 0x000fe20000000f00 */
[----:B------:R-:W-:Y:S01]  /*1c40*/  @P0 FMUL R55, R55, 0.25 ;  /* 0x3e80000037370820 */ /* 0x000fe20000400000 */
[----:B------:R-:W-:Y:S01]  /*1c50*/  FSEL R26, R4, R64, !P3 ;  /* 0x00000040041a7208 */ /* 0x000fe20005800000 */
[----:B------:R-:W-:Y:S01]  /*1c60*/  @P0 FMUL R64, R64, 0.25 ;  /* 0x3e80000040400820 */ /* 0x000fe20000400000 */
[----:B------:R-:W-:Y:S01]  /*1c70*/  IADD3 R4, PT, PT, R25, -0x3f3504f3, RZ ;  /* 0xc0cafb0d19047810 */ /* 0x000fe20007ffe0ff */
[----:B------:R-:W-:Y:S01]  /*1c80*/  @P1 FMUL R15, R15, 0.25 ;  /* 0x3e8000000f0f1820 */ /* 0x000fe20000400000 */
[----:B------:R-:W-:Y:S01]  /*1c90*/  MOV R24, R22 ;  /* 0x0000001600187202 */ /* 0x000fe20000000f00 */
[----:B------:R-:W-:Y:S01]  /*1ca0*/  @!P4 FMUL R64, R64, 16777216 ;  /* 0x4b8000004040c820 */ /* 0x000fe20000400000 */
[----:B------:R-:W-:Y:S01]  /*1cb0*/  LOP3.LUT R7, R7, 0x38, RZ, 0xc0, !PT ;  /* 0x0000003807077812 */ /* 0x000fe200078ec0ff */
[----:B------:R-:W-:Y:S01]  /*1cc0*/  @!P5 FMUL R15, R15, 16777216 ;  /* 0x4b8000000f0fd820 */ /* 0x000fe20000400000 */
[----:B------:R-:W-:Y:S01]  /*1cd0*/  @P0 FMUL R54, R54, 0.25 ;  /* 0x3e80000036360820 */ /* 0x000fe20000400000 */
[----:B------:R-:W2:Y:S01]  /*1ce0*/  MUFU.RCP R9, R64 ;  /* 0x0000004000097308 */ /* 0x000ea20000001000 */
[C---:B-1----:R-:W-:Y:S01]  /*1cf0*/  FMUL R13, R6.reuse, R21 ;  /* 0x00000015060d7220 */ /* 0x042fe20000400000 */
[C---:B------:R-:W-:Y:S01]  /*1d00*/  FMUL R14, R6.reuse, R15 ;  /* 0x0000000f060e7220 */ /* 0x040fe20000400000 */
[C---:B------:R-:W-:Y:S01]  /*1d10*/  FMUL R16, R6.reuse, R53 ;  /* 0x0000003506107220 */ /* 0x040fe20000400000 */
[----:B------:R-:W-:Y:S01]  /*1d20*/  FMUL R19, R6, R52 ;  /* 0x0000003406137220 */ /* 0x000fe20000400000 */
[----:B------:R-:W-:Y:S01]  /*1d30*/  LOP3.LUT R6, R4, 0xff800000, RZ, 0xc0, !PT ;  /* 0xff80000004067812 */ /* 0x000fe200078ec0ff */
[----:B------:R-:W-:Y:S01]  /*1d40*/  @P0 FMUL R24, R24, 0.25 ;  /* 0x3e80000018180820 */ /* 0x000fe20000400000 */
[----:B------:R-:W-:Y:S01]  /*1d50*/  IADD3 R22, PT, PT, R10, UR6, R7 ;  /* 0x000000060a167c10 */ /* 0x000fe2000fffe007 */
[----:B------:R-:W-:Y:S01]  /*1d60*/  @!P4 FMUL R23, R23, 16777216 ;  /* 0x4b8000001717c820 */ /* 0x000fe20000400000 */
[----:B------:R-:W-:Y:S01]  /*1d70*/  IADD3 R4, PT, PT, R25, -R6, RZ ;  /* 0x8000000619047210 */ /* 0x000fe20007ffe0ff */
[----:B------:R-:W-:Y:S01]  /*1d80*/  @!P4 FMUL R24, R24, 16777216 ;  /* 0x4b8000001818c820 */ /* 0x000fe20000400000 */
[----:B------:R-:W-:Y:S01]  /*1d90*/  IADD3 R7, PT, PT, R26, -0x3f3504f3, RZ ;  /* 0xc0cafb0d1a077810 */ /* 0x000fe20007ffe0ff */
[----:B------:R-:W-:Y:S01]  /*1da0*/  @!P4 FMUL R55, R55, 16777216 ;  /* 0x4b8000003737c820 */ /* 0x000fe20000400000 */
[----:B------:R-:W-:Y:S01]  /*1db0*/  @!P4 FMUL R54, R54, 16777216 ;  /* 0x4b8000003636c820 */ /* 0x000fe20000400000 */
[----:B------:R-:W-:Y:S01]  /*1dc0*/  LOP3.LUT R20, R11, R8, RZ, 0x3c, !PT ;  /* 0x000000080b147212 */ /* 0x000fe200078e3cff */
[----:B------:R-:W-:Y:S01]  /*1dd0*/  FADD R8, R4, -1 ;  /* 0xbf80000004087421 */ /* 0x000fe20000000000 */
[----:B------:R-:W-:Y:S01]  /*1de0*/  LOP3.LUT R11, R7, 0xff800000, RZ, 0xc0, !PT ;  /* 0xff800000070b7812 */ /* 0x000fe200078ec0ff */
[C---:B--2---:R-:W-:Y:S01]  /*1df0*/  FMUL R4, R9.reuse, R23 ;  /* 0x0000001709047220 */ /* 0x044fe20000400000 */
[C---:B------:R-:W-:Y:S01]  /*1e00*/  FMUL R10, R9.reuse, R24 ;  /* 0x00000018090a7220 */ /* 0x040fe20000400000 */
[C---:B------:R-:W-:Y:S01]  /*1e10*/  FMUL R15, R9.reuse, R55 ;  /* 0x00000037090f7220 */ /* 0x040fe20000400000 */
[----:B------:R-:W-:Y:S01]  /*1e20*/  FMUL R17, R9, R54 ;  /* 0x0000003609117220 */ /* 0x000fe20000400000 */
[----:B------:R-:W-:Y:S01]  /*1e30*/  IADD3 R7, PT, PT, R26, -R11, RZ ;  /* 0x8000000b1a077210 */ /* 0x000fe20007ffe0ff */
[----:B------:R-:W1:Y:S01]  /*1e40*/  LDC R24, c[0x0][0x3e8] ;  /* 0x0000fa00ff187b82 */ /* 0x000e620000000800 */
[----:B------:R-:W-:Y:S01]  /*1e50*/  F2FP.F16.F32.PACK_AB R14, R14, R19 ;  /* 0x000000130e0e723e */ /* 0x000fe200000000ff */
[----:B0-----:R-:W-:Y:S01]  /*1e60*/  UIMAD UR4, UR7, UR4, URZ ;  /* 0x00000004070472a4 */ /* 0x001fe2000f8e02ff */
[----:B------:R-:W-:Y:S01]  /*1e70*/  F2FP.F16.F32.PACK_AB R13, R13, R16 ;  /* 0x000000100d0d723e */ /* 0x000fe200000000ff */
[----:B------:R-:W-:Y:S01]  /*1e80*/  FADD R12, R7, -1 ;  /* 0xbf800000070c7421 */ /* 0x000fe20000000000 */
[----:B------:R-:W-:Y:S01]  /*1e90*/  MOV R21, 0x3dc6b27f ;  /* 0x3dc6b27f00157802 */ /* 0x000fe20000000f00 */
[----:B------:R-:W-:Y:S01]  /*1ea0*/  STS [R18+UR6], R14 ;  /* 0x0000000e12007988 */ /* 0x000fe20008000806 */
[----:B------:R-:W-:Y:S01]  /*1eb0*/  F2FP.F16.F32.PACK_AB R10, R10, R17 ;  /* 0x000000110a0a723e */ /* 0x000fe200000000ff */
[----:B------:R-:W-:Y:S01]  /*1ec0*/  USHF.L.U32 UR8, UR4, 0x1, URZ ;  /* 0x0000000104087899 */ /* 0x000fe200080006ff */
[----:B------:R-:W-:Y:S01]  /*1ed0*/  F2FP.F16.F32.PACK_AB R15, R4, R15 ;  /* 0x0000000f040f723e */ /* 0x000fe200000000ff */
[----:B------:R0:W-:Y:S01]  /*1ee0*/  STS [R18+UR6+0x80], R13 ;  /* 0x0000800d12007988 */ /* 0x0001e20008000806 */
[----:B------:R-:W-:Y:S01]  /*1ef0*/  LOP3.LUT R16, R18, 0x20, RZ, 0x3c, !PT ;  /* 0x0000002012107812 */ /* 0x000fe200078e3cff */
[-C--:B------:R-:W-:Y:S01]  /*1f00*/  FFMA.FTZ R7, R8, R21.reuse, -0.16845393180847167969 ;  /* 0xbe2c7f3008077423 */ /* 0x080fe20000010015 */
[----:B------:R-:W-:Y:S01]  /*1f10*/  FFMA.FTZ R9, R12, R21, -0.16845393180847167969 ;  /* 0xbe2c7f300c097423 */ /* 0x000fe20000010015 */
[----:B------:R-:W-:-:S02]  /*1f20*/  FSEL R4, RZ, -23, P2 ;  /* 0xc1b80000ff047808 */ /* 0x000fc40001000000 */
[----:B------:R2:W-:Y:S01]  /*1f30*/  STS [R16+UR6+0x100], R10 ;  /* 0x0001000a10007988 */ /* 0x0005e20008000806 */
[----:B------:R-:W-:Y:S01]  /*1f40*/  FFMA.FTZ R7, R8, R7, 0.1716887056827545166 ;  /* 0x3e2fcf2a08077423 */ /* 0x000fe20000010007 */
[----:B------:R-:W-:Y:S01]  /*1f50*/  FFMA.FTZ R9, R12, R9, 0.1716887056827545166 ;  /* 0x3e2fcf2a0c097423 */ /* 0x000fe20000010009 */
[----:B------:R-:W-:Y:S01]  /*1f60*/  ISETP.GE.U32.AND P2, PT, R25, 0x7f800000, PT ;  /* 0x7f8000001900780c */ /* 0x000fe20003f46070 */
[----:B------:R-:W-:Y:S01]  /*1f70*/  STS [R16+UR6+0x180], R15 ;  /* 0x0001800f10007988 */ /* 0x000fe20008000806 */
[----:B------:R-:W-:Y:S01]  /*1f80*/  FFMA.FTZ R7, R8, R7, -0.17900948226451873779 ;  /* 0xbe374e4308077423 */ /* 0x000fe20000010007 */
[----:B------:R-:W-:Y:S01]  /*1f90*/  FFMA.FTZ R9, R12, R9, -0.17900948226451873779 ;  /* 0xbe374e430c097423 */ /* 0x000fe20000010009 */
[----:B0-----:R-:W0:Y:S08]  /*1fa0*/  LDC.64 R18, c[0x0][0x398] ;  /* 0x0000e600ff127b82 */ /* 0x001e300000000a00 */
[----:B------:R-:W-:Y:S01]  /*1fb0*/  BAR.SYNC.DEFER_BLOCKING 0x0 ;  /* 0x0000000000007b1d */ /* 0x000fe20000010000 */
[----:B------:R-:W-:Y:S01]  /*1fc0*/  FFMA.FTZ R7, R8, R7, 0.20512372255325317383 ;  /* 0x3e520bf408077423 */ /* 0x000fe20000010007 */
[----:B------:R-:W-:Y:S01]  /*1fd0*/  FFMA.FTZ R9, R12, R9, 0.20512372255325317383 ;  /* 0x3e520bf40c097423 */ /* 0x000fe20000010009 */
[----:B------:R-:W-:Y:S01]  /*1fe0*/  ISETP.GE.U32.AND P0, PT, R26, 0x7f800000, PT ;  /* 0x7f8000001a00780c */ /* 0x000fe20003f06070 */
[----:B-1----:R-:W-:-:S02]  /*1ff0*/  IMAD R3, R3, R24, RZ ;  /* 0x0000001803037224 */ /* 0x002fc400078e02ff */
[----:B------:R-:W-:Y:S01]  /*2000*/  FFMA.FTZ R7, R8, R7, -0.24046532809734344482 ;  /* 0xbe763c8b08077423 */ /* 0x000fe20000010007 */
[----:B------:R-:W-:Y:S01]  /*2010*/  FFMA.FTZ R9, R12, R9, -0.24046532809734344482 ;  /* 0xbe763c8b0c097423 */ /* 0x000fe20000010009 */
[----:B--2---:R-:W-:Y:S02]  /*2020*/  FSEL R10, RZ, -23, P3 ;  /* 0xc1b80000ff0a7808 */ /* 0x004fe40001800000 */
[----:B------:R-:W-:Y:S01]  /*2030*/  FFMA.FTZ R7, R8, R7, 0.28857114911079406738 ;  /* 0x3e93bf9908077423 */ /* 0x000fe20000010007 */
[----:B------:R-:W-:Y:S01]  /*2040*/  FFMA.FTZ R9, R12, R9, 0.28857114911079406738 ;  /* 0x3e93bf990c097423 */ /* 0x000fe20000010009 */
[----:B------:R-:W-:Y:S02]  /*2050*/  I2FP.F32.S32 R11, R11 ;  /* 0x0000000b000b7245 */ /* 0x000fe40000201400 */
[----:B------:R-:W-:Y:S01]  /*2060*/  FFMA.FTZ R7, R8, R7, -0.36067417263984680176 ;  /* 0xbeb8aa4908077423 */ /* 0x000fe20000010007 */
[----:B------:R-:W-:Y:S01]  /*2070*/  FFMA.FTZ R9, R12, R9, -0.36067417263984680176 ;  /* 0xbeb8aa490c097423 */ /* 0x000fe20000010009 */
[----:B------:R-:W-:Y:S01]  /*2080*/  FSETP.NEU.AND P1, PT, R25, RZ, PT ;  /* 0x000000ff1900720b */ /* 0x000fe20003f2d000 */
[----:B------:R-:W-:Y:S01]  /*2090*/  FFMA.FTZ R10, R11, 1.1920928955078125e-07, R10 ;  /* 0x340000000b0a7823 */ /* 0x000fe2000001000a */
[----:B------:R-:W-:Y:S01]  /*20a0*/  FFMA.FTZ R7, R8, R7, 0.48089820146560668945 ;  /* 0x3ef6384a08077423 */ /* 0x000fe20000010007 */
[----:B------:R-:W-:Y:S01]  /*20b0*/  FFMA.FTZ R13, R12, R9, 0.48089820146560668945 ;  /* 0x3ef6384a0c0d7423 */ /* 0x000fe20000010009 */
[----:B------:R-:W-:-:S02]  /*20c0*/  @P0 MOV R17, 0x7f800000 ;  /* 0x7f80000000110802 */ /* 0x000fc40000000f00 */
[----:B------:R-:W-:Y:S01]  /*20d0*/  FFMA.FTZ R9, R8, R7, -0.72134751081466674805 ;  /* 0xbf38aa3b08097423 */ /* 0x000fe20000010007 */
[----:B------:R-:W-:Y:S01]  /*20e0*/  I2FP.F32.S32 R7, R6 ;  /* 0x0000000600077245 */ /* 0x000fe20000201400 */
[----:B------:R-:W-:Y:S01]  /*20f0*/  FFMA.FTZ R13, R12, R13, -0.72134751081466674805 ;  /* 0xbf38aa3b0c0d7423 */ /* 0x000fe2000001000d */
[----:B------:R-:W1:Y:S01]  /*2100*/  LDS R15, [R20+UR6] ;  /* 0x00000006140f7984 */ /* 0x000e620008000800 */
[----:B------:R-:W-:Y:S01]  /*2110*/  FMUL R9, R8, R9 ;  /* 0x0000000908097220 */ /* 0x000fe20000400000 */
[----:B------:R-:W-:Y:S02]  /*2120*/  IMAD R6, R2, UR5, RZ ;  /* 0x0000000502067c24 */ /* 0x000fe4000f8e02ff */
[----:B------:R-:W-:Y:S01]  /*2130*/  FFMA.FTZ R4, R7, 1.1920928955078125e-07, R4 ;  /* 0x3400000007047823 */ /* 0x000fe20000010004 */
[----:B------:R-:W-:Y:S01]  /*2140*/  FMUL R13, R12, R13 ;  /* 0x0000000d0c0d7220 */ /* 0x000fe20000400000 */
[----:B------:R-:W-:Y:S01]  /*2150*/  FMUL R9, R8, R9 ;  /* 0x0000000908097220 */ /* 0x000fe20000400000 */
[----:B------:R-:W-:Y:S01]  /*2160*/  UIMAD.WIDE UR4, UR4, 0x2, URZ ;  /* 0x00000002040478a5 */ /* 0x000fe2000f8e02ff */
[----:B------:R-:W-:Y:S01]  /*2170*/  SHF.L.U32 R7, R6, 0x1, RZ ;  /* 0x0000000106077819 */ /* 0x000fe200000006ff */
[----:B------:R-:W-:Y:S01]  /*2180*/  FMUL R13, R12, R13 ;  /* 0x0000000d0c0d7220 */ /* 0x000fe20000400000 */
[----:B------:R-:W-:Y:S01]  /*2190*/  FFMA.FTZ R9, R8, 1.4426950216293334961, R9 ;  /* 0x3fb8aa3b08097823 */ /* 0x000fe20000010009 */
[----:B------:R-:W-:Y:S01]  /*21a0*/  @P2 MOV R8, 0x7f800000 ;  /* 0x7f80000000082802 */ /* 0x000fe20000000f00 */
[----:B------:R-:W-:Y:S01]  /*21b0*/  IMAD.HI R6, R6, 0x2, RZ ;  /* 0x0000000206067827 */ /* 0x000fe200078e02ff */
[----:B0-----:R-:W-:-:S03]  /*21c0*/  IADD3 R7, P3, P4, R7, UR8, R18 ;  /* 0x0000000807077c10 */ /* 0x001fc6000fc7e012 */
[----:B------:R-:W-:Y:S01]  /*21d0*/  FADD R4, R4, R9 ;  /* 0x0000000904047221 */ /* 0x000fe20000000000 */
[----:B------:R-:W-:Y:S01]  /*21e0*/  FFMA.FTZ R13, R12, 1.4426950216293334961, R13 ;  /* 0x3fb8aa3b0c0d7823 */ /* 0x000fe2000001000d */
[----:B------:R-:W-:Y:S01]  /*21f0*/  @P2 FFMA.FTZ R4, R25, R8, +INF ;  /* 0x7f80000019042423 */ /* 0x000fe20000010008 */
[C---:B------:R-:W-:Y:S01]  /*2200*/  LOP3.LUT P2, RZ, R0.reuse, 0xe0, RZ, 0xc0, !PT ;  /* 0x000000e000ff7812 */ /* 0x040fe2000784c0ff */
[----:B------:R-:W0:Y:S01]  /*2210*/  LDCU UR8, c[0x0][0x3ec] ;  /* 0x00007d80ff0877ac */ /* 0x000e220008000800 */
[----:B------:R-:W-:Y:S01]  /*2220*/  SHF.L.U32 R0, R0, 0x2, RZ ;  /* 0x0000000200007819 */ /* 0x000fe200000006ff */
[----:B------:R-:W-:Y:S01]  /*2230*/  FADD R10, R10, R13 ;  /* 0x0000000d0a0a7221 */ /* 0x000fe20000000000 */
[----:B------:R-:W-:Y:S01]  /*2240*/  IADD3.X R11, PT, PT, R6, UR5, R19, P3, P4 ;  /* 0x00000005060b7c10 */ /* 0x000fe20009fe8413 */
[----:B------:R-:W-:Y:S01]  /*2250*/  @P0 FFMA.FTZ R10, R26, R17, +INF ;  /* 0x7f8000001a0a0423 */ /* 0x000fe20000010011 */
[----:B------:R-:W-:Y:S01]  /*2260*/  LOP3.LUT R9, R0, 0x40, RZ, 0xc0, !PT ;  /* 0x0000004000097812 */ /* 0x000fe200078ec0ff */
[----:B------:R-:W2:Y:S01]  /*2270*/  LDC.64 R12, c[0x0][0x3a0] ;  /* 0x0000e800ff0c7b82 */ /* 0x000ea20000000a00 */
[----:B------:R-:W-:-:S02]  /*2280*/  LEA R0, R24, R3, 0x3 ;  /* 0x0000000318007211 */ /* 0x000fc400078e18ff */
[CC--:B------:R-:W-:Y:S02]  /*2290*/  LEA R6, P4, R3.reuse, R7.reuse, 0x1 ;  /* 0x0000000703067211 */ /* 0x0c0fe400078808ff */
[----:B------:R-:W-:Y:S02]  /*22a0*/  LEA R8, P0, R0, R7, 0x1 ;  /* 0x0000000700087211 */ /* 0x000fe400078008ff */
[-C--:B------:R-:W-:Y:S02]  /*22b0*/  LEA.HI.X.SX32 R7, R3, R11.reuse, 0x1, P4 ;  /* 0x0000000b03077211 */ /* 0x080fe400020f0eff */
[----:B------:R-:W-:Y:S02]  /*22c0*/  IADD3 R22, PT, PT, R9, R22, RZ ;  /* 0x0000001609167210 */ /* 0x000fe40007ffe0ff */
[----:B------:R-:W-:Y:S01]  /*22d0*/  FSEL R3, R4, -INF , P1 ;  /* 0xff80000004037808 */ /* 0x000fe20000800000 */
[----:B0-----:R-:W-:Y:S01]  /*22e0*/  UIMAD UR4, UR7, UR8, URZ ;  /* 0x00000008070472a4 */ /* 0x001fe2000f8e02ff */
[----:B------:R-:W-:Y:S01]  /*22f0*/  LEA.HI.X.SX32 R9, R0, R11, 0x1, P0 ;  /* 0x0000000b00097211 */ /* 0x000fe200000f0eff */
[----:B------:R-:W-:Y:S01]  /*2300*/  IMAD.HI R0, R2, 0x4, RZ ;  /* 0x0000000402007827 */ /* 0x000fe200078e02ff */
[----:B------:R-:W-:-:S03]  /*2310*/  FSETP.NEU.AND P3, PT, R26, RZ, PT ;  /* 0x000000ff1a00720b */ /* 0x000fc60003f6d000 */
[----:B------:R-:W-:Y:S01]  /*2320*/  FFMA R68, R3, 0.69314718246459960938, R68 ;  /* 0x3f31721803447823 */ /* 0x000fe20000000044 */
[----:B-1----:R-:W-:Y:S01]  /*2330*/  PRMT R4, R15, 0x7632, R4 ;  /* 0x000076320f047816 */ /* 0x002fe20000000004 */
[----:B------:R0:W-:Y:S01]  /*2340*/  STG.E.U16 desc[UR10][R6.64], R15 ;  /* 0x0000000f06007986 */ /* 0x0001e2000c10150a */
[----:B------:R-:W-:Y:S01]  /*2350*/  FSEL R10, R10, -INF , P3 ;  /* 0xff8000000a0a7808 */ /* 0x000fe20001800000 */
[----:B------:R-:W-:Y:S01]  /*2360*/  USHF.L.U32 UR7, UR4, 0x2, URZ ;  /* 0x0000000204077899 */ /* 0x000fe200080006ff */
[----:B------:R-:W-:Y:S01]  /*2370*/  LOP3.LUT R5, R5, 0x78, RZ, 0xc0, !PT ;  /* 0x0000007805057812 */ /* 0x000fe200078ec0ff */
[----:B------:R0:W-:Y:S01]  /*2380*/  STG.E.U16 desc[UR10][R8.64], R4 ;  /* 0x0000000408007986 */ /* 0x0001e2000c10150a */
[----:B------:R-:W-:Y:S01]  /*2390*/  SHF.L.U32 R3, R2, 0x2, RZ ;  /* 0x0000000202037819 */ /* 0x000fe200000006ff */
[----:B------:R-:W-:Y:S01]  /*23a0*/  FFMA R69, R10, 0.69314718246459960938, R69 ;  /* 0x3f3172180a457823 */ /* 0x000fe20000000045 */
[----:B------:R-:W-:Y:S01]  /*23b0*/  UIMAD.WIDE UR4, UR4, 0x4, URZ ;  /* 0x00000004040478a5 */ /* 0x000fe2000f8e02ff */
[----:B------:R-:W-:Y:S01]  /*23c0*/  BAR.SYNC.DEFER_BLOCKING 0x0 ;  /* 0x0000000000007b1d */ /* 0x000fe20000010000 */
[----:B--2---:R-:W-:-:S04]  /*23d0*/  IADD3 R2, P0, P1, R3, UR7, R12 ;  /* 0x0000000703027c10 */ /* 0x004fc8000f91e00c */
[----:B------:R-:W-:Y:S01]  /*23e0*/  IADD3.X R3, PT, PT, R0, UR5, R13, P0, P1 ;  /* 0x0000000500037c10 */ /* 0x000fe200087e240d */
[----:B------:R0:W-:Y:S02]  /*23f0*/  STS.64 [R5+UR6], R68 ;  /* 0x0000004405007988 */ /* 0x0001e40008000a06 */
[----:B------:R-:W-:Y:S06]  /*2400*/  BAR.SYNC.DEFER_BLOCKING 0x0 ;  /* 0x0000000000007b1d */ /* 0x000fec0000010000 */
[----:B------:R-:W-:Y:S05]  /*2410*/  @P2 EXIT ;  /* 0x000000000000294d */ /* 0x000fea0003800000 */
[----:B0-----:R-:W0:Y:S04]  /*2420*/  LDS R5, [R22] ;  /* 0x0000000016057984 */ /* 0x001e280000000800 */
[----:B0-----:R-:W-:Y:S01]  /*2430*/  STG.E desc[UR10][R2.64], R5 ;  /* 0x0000000502007986 */ /* 0x001fe2000c10190a */
[----:B------:R-:W-:Y:S05]  /*2440*/  EXIT ;  /* 0x000000000000794d */ /* 0x000fea0003800000 */
.L_x_2:
[----:B------:R-:W-:-:S00]  /*2450*/  BRA `(.L_x_2) ;  /* 0xfffffffc00fc7947 */ /* 0x000fc0000383ffff */
[----:B------:R-:W-:-:S00]  /*2460*/  NOP ;  /* 0x0000000000007918 */ /* 0x000fc00000000000 */
        /* <DEDUP_REMOVED lines=9> */
.L_x_3:


//--------------------- .nv.global.init           --------------------------
	.section	.nv.global.init,"aw",@progbits
.nv.global.init:
	.type		_$_str,@object
	.size		_$_str,(.L_0 - _$_str)
_$_str:
        /*0000*/ 	.byte	0x5f, 0x5f, 0x43, 0x55, 0x44, 0x41, 0x5f, 0x46, 0x54, 0x5a, 0x00
.L_0:


//--------------------- .nv.shared.attn_fwd       --------------------------
	.section	.nv.shared.attn_fwd,"aw",@nobits
	.sectionflags	@""
	.align	16
	.zero		1024


//--------------------- .nv.shared.reserved.0     --------------------------
	.section	.nv.shared.reserved.0,"aw",@nobits
	.weak		__nv_reservedSMEM_offset_0_alias
	.size		__nv_reservedSMEM_offset_0_alias, 0, 64
	.other		__nv_reservedSMEM_offset_0_alias,@"STO_CUDA_RESERVED_SHARED STV_DEFAULT"
__nv_reservedSMEM_offset_0_alias:
	.zero		0
	.zero		64


//--------------------- .nv.constant0.attn_fwd    --------------------------
	.section	.nv.constant0.attn_fwd,"a",@progbits
	.sectionflags	@""
	.align	4
.nv.constant0.attn_fwd:
	.zero		1032


//--------------------- SYMBOLS --------------------------

	.type		.nv.reservedSmem.offset0,@object
	.size		.nv.reservedSmem.offset0,0x4
	.type		.nv.reservedSmem.cap,@object
	.size		.nv.reservedSmem.cap,0x4
